	.target	sm_100a

	.elftype	@"ET_EXEC"


//--------------------- .note.nv.tkinfo           --------------------------
	.section	.note.nv.tkinfo,"",@"SHT_NOTE"
	.sectionflags	@"SHF_NOTE_NV_TKINFO"
	.tkinfo
        /*0018*/ 	.word	0x00000081
        /*0030*/ 	.string	""
        /*0030*/ 	.string	"ptxas-blackwell"
        /*0030*/ 	.string	"Cuda compilation tools, release 12.9, V12.9.86"
        /*0030*/ 	.string	"Build cuda_12.9.r12.9/compiler.36037853_0"
        /*0030*/ 	.string	"-v  -suppress-debug-info  -lineinfo  -arch sm_100a "



//--------------------- .note.nv.cuver            --------------------------
	.section	.note.nv.cuver,"",@"SHT_NOTE"
	.sectionflags	@"SHF_NOTE_NV_CUVER"
        /*0018*/ 	.short	0x0001
        /*001a*/ 	.short	0x0064
        /*001c*/ 	.short	0x0001
        /*001e*/ 	.short	0x0000
        /*0020*/ 	.short	0x0001
        /*0022*/ 	.short	0x0000


//--------------------- .nv.info                  --------------------------
	.section	.nv.info,"",@"SHT_CUDA_INFO"
	.align	4


	//----- nvinfo : EIATTR_REGCOUNT
	.align		4
        /*0000*/ 	.byte	0x04, 0x2f
        /*0002*/ 	.short	(.L_4 - .L_3)
	.align		4
.L_3:
        /*0004*/ 	.word	index@(gluon_tcgen05)
        /*0008*/ 	.word	0x00000088


	//----- nvinfo : EIATTR_FRAME_SIZE
	.align		4
.L_4:
        /*000c*/ 	.byte	0x04, 0x11
        /*000e*/ 	.short	(.L_6 - .L_5)
	.align		4
.L_5:
        /*0010*/ 	.word	index@($__internal_2_$__cuda_sm10x_tcgen05_guardrail_trap_unallocated_columns_being_dealloced)
        /*0014*/ 	.word	0x00000000


	//----- nvinfo : EIATTR_FRAME_SIZE
	.align		4
.L_6:
        /*0018*/ 	.byte	0x04, 0x11
        /*001a*/ 	.short	(.L_8 - .L_7)
	.align		4
.L_7:
        /*001c*/ 	.word	index@($__internal_1_$__cuda_sm10x_tcgen05_guardrail_trap_phase_invalid_during_alloc)
        /*0020*/ 	.word	0x00000000


	//----- nvinfo : EIATTR_FRAME_SIZE
	.align		4
.L_8:
        /*0024*/ 	.byte	0x04, 0x11
        /*0026*/ 	.short	(.L_10 - .L_9)
	.align		4
.L_9:
        /*0028*/ 	.word	index@($__internal_0_$__cuda_sm10x_tcgen05_guardrail_trap_col_being_dealloced_not_returned_by_alloc)
        /*002c*/ 	.word	0x00000000


	//----- nvinfo : EIATTR_FRAME_SIZE
	.align		4
.L_10:
        /*0030*/ 	.byte	0x04, 0x11
        /*0032*/ 	.short	(.L_12 - .L_11)
	.align		4
.L_11:
        /*0034*/ 	.word	index@(gluon_tcgen05)
        /*0038*/ 	.word	0x00000000


	//----- nvinfo : EIATTR_MIN_STACK_SIZE
	.align		4
.L_12:
        /*003c*/ 	.byte	0x04, 0x12
        /*003e*/ 	.short	(.L_14 - .L_13)
	.align		4
.L_13:
        /*0040*/ 	.word	index@(gluon_tcgen05)
        /*0044*/ 	.word	0x00000000
.L_14:


//--------------------- .nv.info.gluon_tcgen05    --------------------------
	.section	.nv.info.gluon_tcgen05,"",@"SHT_CUDA_INFO"
	.sectionflags	@""
	.align	4


	//----- nvinfo : EIATTR_CUDA_API_VERSION
	.align		4
        /*0000*/ 	.byte	0x04, 0x37
        /*0002*/ 	.short	(.L_16 - .L_15)
.L_15:
        /*0004*/ 	.word	0x00000081


	//----- nvinfo : EIATTR_KPARAM_INFO
	.align		4
.L_16:
        /*0008*/ 	.byte	0x04, 0x17
        /*000a*/ 	.short	(.L_18 - .L_17)
.L_17:
        /*000c*/ 	.word	0x00000000
        /*0010*/ 	.short	0x000a
        /*0012*/ 	.short	0x0048
        /*0014*/ 	.byte	0x00, 0xf4, 0x21, 0x00


	//----- nvinfo : EIATTR_KPARAM_INFO
	.align		4
.L_18:
        /*0018*/ 	.byte	0x04, 0x17
        /*001a*/ 	.short	(.L_20 - .L_19)
.L_19:
        /*001c*/ 	.word	0x00000000
        /*0020*/ 	.short	0x0009
        /*0022*/ 	.short	0x0040
        /*0024*/ 	.byte	0x00, 0xf4, 0x21, 0x00


	//----- nvinfo : EIATTR_KPARAM_INFO
	.align		4
.L_20:
        /*0028*/ 	.byte	0x04, 0x17
        /*002a*/ 	.short	(.L_22 - .L_21)
.L_21:
        /*002c*/ 	.word	0x00000000
        /*0030*/ 	.short	0x0008
        /*0032*/ 	.short	0x0038
        /*0034*/ 	.byte	0x00, 0xf0, 0x21, 0x00


	//----- nvinfo : EIATTR_KPARAM_INFO
	.align		4
.L_22:
        /*0038*/ 	.byte	0x04, 0x17
        /*003a*/ 	.short	(.L_24 - .L_23)
.L_23:
        /*003c*/ 	.word	0x00000000
        /*0040*/ 	.short	0x0007
        /*0042*/ 	.short	0x0030
        /*0044*/ 	.byte	0x00, 0xf0, 0x21, 0x00


	//----- nvinfo : EIATTR_KPARAM_INFO
	.align		4
.L_24:
        /*0048*/ 	.byte	0x04, 0x17
        /*004a*/ 	.short	(.L_26 - .L_25)
.L_25:
        /*004c*/ 	.word	0x00000000
        /*0050*/ 	.short	0x0006
        /*0052*/ 	.short	0x0028
        /*0054*/ 	.byte	0x00, 0xf0, 0x21, 0x00


	//----- nvinfo : EIATTR_KPARAM_INFO
	.align		4
.L_26:
        /*0058*/ 	.byte	0x04, 0x17
        /*005a*/ 	.short	(.L_28 - .L_27)
.L_27:
        /*005c*/ 	.word	0x00000000
        /*0060*/ 	.short	0x0005
        /*0062*/ 	.short	0x0020
        /*0064*/ 	.byte	0x00, 0xf0, 0x11, 0x00


	//----- nvinfo : EIATTR_KPARAM_INFO
	.align		4
.L_28:
        /*0068*/ 	.byte	0x04, 0x17
        /*006a*/ 	.short	(.L_30 - .L_29)
.L_29:
        /*006c*/ 	.word	0x00000000
        /*0070*/ 	.short	0x0004
        /*0072*/ 	.short	0x001c
        /*0074*/ 	.byte	0x00, 0xf0, 0x11, 0x00


	//----- nvinfo : EIATTR_KPARAM_INFO
	.align		4
.L_30:
        /*0078*/ 	.byte	0x04, 0x17
        /*007a*/ 	.short	(.L_32 - .L_31)
.L_31:
        /*007c*/ 	.word	0x00000000
        /*0080*/ 	.short	0x0003
        /*0082*/ 	.short	0x0018
        /*0084*/ 	.byte	0x00, 0xf0, 0x11, 0x00


	//----- nvinfo : EIATTR_KPARAM_INFO
	.align		4
.L_32:
        /*0088*/ 	.byte	0x04, 0x17
        /*008a*/ 	.short	(.L_34 - .L_33)
.L_33:
        /*008c*/ 	.word	0x00000000
        /*0090*/ 	.short	0x0002
        /*0092*/ 	.short	0x0010
        /*0094*/ 	.byte	0x00, 0xf4, 0x21, 0x00


	//----- nvinfo : EIATTR_KPARAM_INFO
	.align		4
.L_34:
        /*0098*/ 	.byte	0x04, 0x17
        /*009a*/ 	.short	(.L_36 - .L_35)
.L_35:
        /*009c*/ 	.word	0x00000000
        /*00a0*/ 	.short	0x0001
        /*00a2*/ 	.short	0x0008
        /*00a4*/ 	.byte	0x00, 0xf4, 0x21, 0x00


	//----- nvinfo : EIATTR_KPARAM_INFO
	.align		4
.L_36:
        /*00a8*/ 	.byte	0x04, 0x17
        /*00aa*/ 	.short	(.L_38 - .L_37)
.L_37:
        /*00ac*/ 	.word	0x00000000
        /*00b0*/ 	.short	0x0000
        /*00b2*/ 	.short	0x0000
        /*00b4*/ 	.byte	0x00, 0xf4, 0x21, 0x00


	//----- nvinfo : EIATTR_AT_ENTRY_FRAGMENTS
	.align		4
.L_38:
        /*00b8*/ 	.byte	0x04, 0x4f
        /*00ba*/ 	.short	(.L_40 - .L_39)


	//   ....[0]....
.L_39:
        /*00bc*/ 	.word	0x00000004


	//----- nvinfo : EIATTR_RESERVED_SMEM_USED
	.align		4
.L_40:
        /*00c0*/ 	.byte	0x01, 0x41
	.zero		2


	//----- nvinfo : EIATTR_SPARSE_MMA_MASK
	.align		4
        /*00c4*/ 	.byte	0x03, 0x50
        /*00c6*/ 	.short	0x0000


	//----- nvinfo : EIATTR_TCGEN05_1CTA_USED
	.align		4
        /*00c8*/ 	.byte	0x01, 0x51
	.zero		2


	//----- nvinfo : EIATTR_MAXREG_COUNT
	.align		4
        /*00cc*/ 	.byte	0x03, 0x1b
        /*00ce*/ 	.short	0x00ff


	//----- nvinfo : EIATTR_NUM_BARRIERS
	.align		4
        /*00d0*/ 	.byte	0x02, 0x4c
        /*00d2*/ 	.byte	0x01
	.zero		1


	//----- nvinfo : EIATTR_INT_WARP_WIDE_INSTR_OFFSETS
	.align		4
        /*00d4*/ 	.byte	0x04, 0x31
        /*00d6*/ 	.short	(.L_42 - .L_41)


	//   ....[0]....
.L_41:
        /*00d8*/ 	.word	0x00001720


	//   ....[1]....
        /*00dc*/ 	.word	0x00001740


	//   ....[2]....
        /*00e0*/ 	.word	0x000017c0


	//   ....[3]....
        /*00e4*/ 	.word	0x00001ae0


	//   ....[4]....
        /*00e8*/ 	.word	0x00001b30


	//   ....[5]....
        /*00ec*/ 	.word	0x00001f50


	//   ....[6]....
        /*00f0*/ 	.word	0x00001f60


	//   ....[7]....
        /*00f4*/ 	.word	0x000020e0


	//   ....[8]....
        /*00f8*/ 	.word	0x00002620


	//   ....[9]....
        /*00fc*/ 	.word	0x00002630


	//   ....[10]....
        /*0100*/ 	.word	0x000030d0


	//   ....[11]....
        /*0104*/ 	.word	0x00003120


	//----- nvinfo : EIATTR_COOP_GROUP_MASK_REGIDS
	.align		4
.L_42:
        /*0108*/ 	.byte	0x04, 0x29
        /*010a*/ 	.short	(.L_44 - .L_43)


	//   ....[0]....
.L_43:
        /*010c*/ 	.word	0xffffffff


	//   ....[1]....
        /*0110*/ 	.word	0xffffffff


	//   ....[2]....
        /*0114*/ 	.word	0xffffffff


	//   ....[3]....
        /*0118*/ 	.word	0xffffffff


	//   ....[4]....
        /*011c*/ 	.word	0xffffffff


	//   ....[5]....
        /*0120*/ 	.word	0xffffffff


	//   ....[6]....
        /*0124*/ 	.word	0xffffffff


	//   ....[7]....
        /*0128*/ 	.word	0xffffffff


	//   ....[8]....
        /*012c*/ 	.word	0xffffffff


	//   ....[9]....
        /*0130*/ 	.word	0xffffffff


	//----- nvinfo : EIATTR_COOP_GROUP_INSTR_OFFSETS
	.align		4
.L_44:
        /*0134*/ 	.byte	0x04, 0x28
        /*0136*/ 	.short	(.L_46 - .L_45)


	//   ....[0]....
.L_45:
        /*0138*/ 	.word	0x00000050


	//   ....[1]....
        /*013c*/ 	.word	0x00000310


	//   ....[2]....
        /*0140*/ 	.word	0x00000500


	//   ....[3]....
        /*0144*/ 	.word	0x000009c0


	//   ....[4]....
        /*0148*/ 	.word	0x00000b00


	//   ....[5]....
        /*014c*/ 	.word	0x00000fb0


	//   ....[6]....
        /*0150*/ 	.word	0x000010f0


	//   ....[7]....
        /*0154*/ 	.word	0x000015e0


	//   ....[8]....
        /*0158*/ 	.word	0x00002f60


	//   ....[9]....
        /*015c*/ 	.word	0x000031d0


	//----- nvinfo : EIATTR_VRC_CTA_INIT_COUNT
	.align		4
.L_46:
        /*0160*/ 	.byte	0x02, 0x4a
        /*0162*/ 	.byte	0x80
	.zero		1


	//----- nvinfo : EIATTR_MBARRIER_INSTR_OFFSETS
	.align		4
        /*0164*/ 	.byte	0x04, 0x39
        /*0166*/ 	.short	(.L_48 - .L_47)


	//   ....[0]....
.L_47:
        /*0168*/ 	.word	0x000017e0
        /*016c*/ 	.word	0x000000ff
        /*0170*/ 	.word	0x0003c000
        /*0174*/ 	.short	0x0100
        /*0176*/ 	.byte	0x0b
	.zero		1


	//   ....[1]....
        /*0178*/ 	.word	0x000017f0
        /*017c*/ 	.word	0x000000ff
        /*0180*/ 	.word	0x0003c020
        /*0184*/ 	.short	0x0100
        /*0186*/ 	.byte	0x0b
	.zero		1


	//   ....[2]....
        /*0188*/ 	.word	0x000018a0
        /*018c*/ 	.word	0x000000ff
        /*0190*/ 	.word	0x0003c008
        /*0194*/ 	.short	0x0100
        /*0196*/ 	.byte	0x0b
	.zero		1


	//   ....[3]....
        /*0198*/ 	.word	0x000018b0
        /*019c*/ 	.word	0x000000ff
        /*01a0*/ 	.word	0x0003c028
        /*01a4*/ 	.short	0x0100
        /*01a6*/ 	.byte	0x0b
	.zero		1


	//   ....[4]....
        /*01a8*/ 	.word	0x000019c0
        /*01ac*/ 	.word	0x000000ff
        /*01b0*/ 	.word	0x0003c010
        /*01b4*/ 	.short	0x0100
        /*01b6*/ 	.byte	0x0b
	.zero		1


	//   ....[5]....
        /*01b8*/ 	.word	0x000019d0
        /*01bc*/ 	.word	0x000000ff
        /*01c0*/ 	.word	0x0003c030
        /*01c4*/ 	.short	0x0100
        /*01c6*/ 	.byte	0x0b
	.zero		1


	//   ....[6]....
        /*01c8*/ 	.word	0x00001bb0
        /*01cc*/ 	.word	0x000000ff
        /*01d0*/ 	.word	0x0003c000
        /*01d4*/ 	.short	0x010a
        /*01d6*/ 	.byte	0x0b
	.zero		1


	//   ....[7]....
        /*01d8*/ 	.word	0x00001fb0
        /*01dc*/ 	.word	0x000000ff
        /*01e0*/ 	.word	0x0003c020
        /*01e4*/ 	.short	0x010a
        /*01e6*/ 	.byte	0x0b
	.zero		1


	//   ....[8]....
        /*01e8*/ 	.word	0x000021d0
        /*01ec*/ 	.word	0x000000ff
        /*01f0*/ 	.word	0x0003c000
        /*01f4*/ 	.short	0x010a
        /*01f6*/ 	.byte	0x25
	.zero		1


	//   ....[9]....
        /*01f8*/ 	.word	0x00002670
        /*01fc*/ 	.word	0x000000ff
        /*0200*/ 	.word	0x0003c020
        /*0204*/ 	.short	0x010a
        /*0206*/ 	.byte	0x25
	.zero		1


	//   ....[10]....
        /*0208*/ 	.word	0x00002740
        /*020c*/ 	.word	0x000000ff
        /*0210*/ 	.word	0x0003c000
        /*0214*/ 	.short	0x0108
        /*0216*/ 	.byte	0x0b
	.zero		1


	//   ....[11]....
        /*0218*/ 	.word	0x00002750
        /*021c*/ 	.word	0x000000ff
        /*0220*/ 	.word	0x0003c020
        /*0224*/ 	.short	0x0108
        /*0226*/ 	.byte	0x0b
	.zero		1


	//   ....[12]....
        /*0228*/ 	.word	0x000027a0
        /*022c*/ 	.word	0x000000ff
        /*0230*/ 	.word	0x0003c008
        /*0234*/ 	.short	0x0108
        /*0236*/ 	.byte	0x0b
	.zero		1


	//   ....[13]....
        /*0238*/ 	.word	0x000027b0
        /*023c*/ 	.word	0x000000ff
        /*0240*/ 	.word	0x0003c028
        /*0244*/ 	.short	0x0108
        /*0246*/ 	.byte	0x0b
	.zero		1


	//   ....[14]....
        /*0248*/ 	.word	0x00002800
        /*024c*/ 	.word	0x000000ff
        /*0250*/ 	.word	0x0003c010
        /*0254*/ 	.short	0x0108
        /*0256*/ 	.byte	0x0b
	.zero		1


	//   ....[15]....
        /*0258*/ 	.word	0x00002810
        /*025c*/ 	.word	0x000000ff
        /*0260*/ 	.word	0x0003c030
        /*0264*/ 	.short	0x0108
        /*0266*/ 	.byte	0x0b
	.zero		1


	//   ....[16]....
        /*0268*/ 	.word	0x000031f0
        /*026c*/ 	.word	0x000000ff
        /*0270*/ 	.word	0x0003c000
        /*0274*/ 	.short	0x010a
        /*0276*/ 	.byte	0x0b
	.zero		1


	//   ....[17]....
        /*0278*/ 	.word	0x00003220
        /*027c*/ 	.word	0x000000ff
        /*0280*/ 	.word	0x0003c020
        /*0284*/ 	.short	0x010a
        /*0286*/ 	.byte	0x0b
	.zero		1


	//   ....[18]....
        /*0288*/ 	.word	0x00003250
        /*028c*/ 	.word	0x000000ff
        /*0290*/ 	.word	0x0003c000
        /*0294*/ 	.short	0x010a
        /*0296*/ 	.byte	0x25
	.zero		1


	//   ....[19]....
        /*0298*/ 	.word	0x00003280
        /*029c*/ 	.word	0x000000ff
        /*02a0*/ 	.word	0x0003c020
        /*02a4*/ 	.short	0x010a
        /*02a6*/ 	.byte	0x25
	.zero		1


	//----- nvinfo : EIATTR_NUM_MBARRIERS
	.align		4
.L_48:
        /*02a8*/ 	.byte	0x03, 0x38
        /*02aa*/ 	.short	0x0006


	//----- nvinfo : EIATTR_EXIT_INSTR_OFFSETS
	.align		4
        /*02ac*/ 	.byte	0x04, 0x1c
        /*02ae*/ 	.short	(.L_50 - .L_49)


	//   ....[0]....
.L_49:
        /*02b0*/ 	.word	0x000031e0


	//----- nvinfo : EIATTR_REQNTID
	.align		4
.L_50:
        /*02b4*/ 	.byte	0x04, 0x10
        /*02b6*/ 	.short	(.L_52 - .L_51)
.L_51:
        /*02b8*/ 	.word	0x00000080
        /*02bc*/ 	.word	0x00000001
        /*02c0*/ 	.word	0x00000001


	//----- nvinfo : EIATTR_CRS_STACK_SIZE
	.align		4
.L_52:
        /*02c4*/ 	.byte	0x04, 0x1e
        /*02c6*/ 	.short	(.L_54 - .L_53)
.L_53:
        /*02c8*/ 	.word	0x00000000


	//----- nvinfo : EIATTR_CBANK_PARAM_SIZE
	.align		4
.L_54:
        /*02cc*/ 	.byte	0x03, 0x19
        /*02ce*/ 	.short	0x0050


	//----- nvinfo : EIATTR_PARAM_CBANK
	.align		4
        /*02d0*/ 	.byte	0x04, 0x0a
        /*02d2*/ 	.short	(.L_56 - .L_55)
	.align		4
.L_55:
        /*02d4*/ 	.word	index@(.nv.constant0.gluon_tcgen05)
        /*02d8*/ 	.short	0x0380
        /*02da*/ 	.short	0x0050


	//----- nvinfo : EIATTR_SW_WAR
	.align		4
.L_56:
        /*02dc*/ 	.byte	0x04, 0x36
        /*02de*/ 	.short	(.L_58 - .L_57)
.L_57:
        /*02e0*/ 	.word	0x00000008
.L_58:


//--------------------- .nv.compat                --------------------------
	.section	.nv.compat,"",@"SHT_CUDA_COMPAT_INFO"
	.align	4
        /*0000*/ 	.byte	0x02, 0x02, 0x02, 0x00, 0x02, 0x05, 0x05, 0x00, 0x02, 0x03, 0x03, 0x00, 0x02, 0x06, 0x01, 0x00


//--------------------- .nv.callgraph             --------------------------
	.section	.nv.callgraph,"",@"SHT_CUDA_CALLGRAPH"
	.align	4
	.sectionentsize	8
	.align		4
        /*0000*/ 	.word	0x00000000
	.align		4
        /*0004*/ 	.word	0xffffffff
	.align		4
        /*0008*/ 	.word	0x00000000
	.align		4
        /*000c*/ 	.word	0xfffffffe
	.align		4
        /*0010*/ 	.word	0x00000000
	.align		4
        /*0014*/ 	.word	0xfffffffd
	.align		4
        /*0018*/ 	.word	0x00000000
	.align		4
        /*001c*/ 	.word	0xfffffffc


//--------------------- .text.gluon_tcgen05       --------------------------
	.section	.text.gluon_tcgen05,"ax",@progbits
	.align	128
        .global         gluon_tcgen05
        .type           gluon_tcgen05,@function
        .size           gluon_tcgen05,(.L_x_81 - gluon_tcgen05)
        .other          gluon_tcgen05,@"STO_CUDA_ENTRY STV_DEFAULT"
gluon_tcgen05:
.text.gluon_tcgen05:
[----:B------:R-:W1:Y:S01]  /*0000*/  LDC R1, c[0x0][0x37c] ;  /* 0x0000df00ff017b82 */ /* 0x000e620000000800 */
[----:B------:R-:W2:Y:S02]  /*0010*/  S2R R0, SR_TID.X ;  /* 0x0000000000007919 */ /* 0x000ea40000002100 */
[----:B--2---:R-:W-:-:S13]  /*0020*/  ISETP.GE.U32.AND P1, PT, R0, 0x20, PT ;  /* 0x000000200000780c */ /* 0x004fda0003f26070 */
[----:B------:R-:W-:Y:S05]  /*0030*/  @P1 BRA `(.L_x_0) ;  /* 0x0000000000b81947 */ /* 0x000fea0003800000 */
[----:B------:R-:W2:Y:S01]  /*0040*/  S2UR UR6, SR_CgaCtaId ;  /* 0x00000000000679c3 */ /* 0x000ea20000008800 */
[----:B------:R-:W-:Y:S01]  /*0050*/  NOP ;  /* 0x0000000000007918 */ /* 0x000fe20000000000 */
[----:B------:R-:W-:Y:S02]  /*0060*/  UMOV UR4, 0x40 ;  /* 0x0000004000047882 */ /* 0x000fe40000000000 */
[----:B--2---:R-:W-:-:S09]  /*0070*/  ULEA UR4, UR6, UR4, 0x18 ;  /* 0x0000000406047291 */ /* 0x004fd2000f8ec0ff */
[----:B------:R-:W2:Y:S01]  /*0080*/  LDS.U8 R2, [UR4] ;  /* 0x00000004ff027984 */ /* 0x000ea20008000000 */
[----:B------:R-:W-:Y:S02]  /*0090*/  UMOV UR4, 0x400 ;  /* 0x0000040000047882 */ /* 0x000fe40000000000 */
[----:B------:R-:W-:Y:S01]  /*00a0*/  ULEA UR4, UR6, UR4, 0x18 ;  /* 0x0000000406047291 */ /* 0x000fe2000f8ec0ff */
[----:B--2---:R-:W-:-:S13]  /*00b0*/  ISETP.NE.AND P0, PT, R2, RZ, PT ;  /* 0x000000ff0200720c */ /* 0x004fda0003f05270 */
[----:B------:R-:W-:Y:S05]  /*00c0*/  @P0 BRA `(.L_x_1) ;  /* 0x00000000007c0947 */ /* 0x000fea0003800000 */
[----:B------:R-:W-:-:S13]  /*00d0*/  ELECT P0, URZ, PT ;  /* 0x0000000000ff782f */ /* 0x000fda0003800000 */
[----:B------:R-:W-:Y:S05]  /*00e0*/  @!P0 BRA `(.L_x_2) ;  /* 0x0000000000848947 */ /* 0x000fea0003800000 */
[----:B------:R-:W-:Y:S01]  /*00f0*/  UMOV UR5, 0x8 ;  /* 0x0000000800057882 */ /* 0x000fe20000000000 */
[----:B------:R-:W-:Y:S02]  /*0100*/  IMAD.MOV.U32 R5, RZ, RZ, 0x1 ;  /* 0x00000001ff057424 */ /* 0x000fe400078e00ff */
[----:B------:R-:W-:Y:S02]  /*0110*/  IMAD.MOV.U32 R3, RZ, RZ, 0xff ;  /* 0x000000ffff037424 */ /* 0x000fe400078e00ff */
[----:B------:R-:W-:Y:S04]  /*0120*/  DEPBAR.LE SB2, 0x36 ;  /* 0x0000ad800000791a */ /* 0x000fe80000000000 */
[----:B------:R-:W2:Y:S02]  /*0130*/  UTCATOMSWS.FIND_AND_SET.ALIGN UP0, UR5, UR5 ;  /* 0x00000005000575e3 */ /* 0x000ea40008000800 */
[----:B--2---:R-:W-:-:S04]  /*0140*/  PLOP3.LUT P0, PT, PT, PT, UP0, 0x80, 0x8 ;  /* 0x000000000008781c */ /* 0x004fc80003f0f008 */
[----:B------:R-:W-:-:S04]  /*0150*/  SEL R2, RZ, 0xffffffff, !P0 ;  /* 0xffffffffff027807 */ /* 0x000fc80004000000 */
[----:B------:R-:W-:Y:S01]  /*0160*/  ISETP.NE.AND P0, PT, R2, RZ, PT ;  /* 0x000000ff0200720c */ /* 0x000fe20003f05270 */
[----:B------:R-:W-:-:S12]  /*0170*/  IMAD.U32 R2, RZ, RZ, UR5 ;  /* 0x00000005ff027e24 */ /* 0x000fd8000f8e00ff */
[----:B------:R-:W-:Y:S05]  /*0180*/  @P0 BRA `(.L_x_3) ;  /* 0x0000000000240947 */ /* 0x000fea0003800000 */
.L_x_4:
[----:B------:R-:W-:Y:S05]  /*0190*/  NANOSLEEP 0x64 ;  /* 0x000000640000795d */ /* 0x000fea0003800000 */
[----:B------:R-:W-:-:S05]  /*01a0*/  UMOV UR5, 0x8 ;  /* 0x0000000800057882 */ /* 0x000fca0000000000 */
[----:B------:R-:W-:Y:S04]  /*01b0*/  DEPBAR.LE SB2, 0x36 ;  /* 0x0000ad800000791a */ /* 0x000fe80000000000 */
[----:B------:R-:W2:Y:S02]  /*01c0*/  UTCATOMSWS.FIND_AND_SET.ALIGN UP0, UR5, UR5 ;  /* 0x00000005000575e3 */ /* 0x000ea40008000800 */
[----:B--2---:R-:W-:-:S04]  /*01d0*/  PLOP3.LUT P0, PT, PT, PT, UP0, 0x80, 0x8 ;  /* 0x000000000008781c */ /* 0x004fc80003f0f008 */
[----:B------:R-:W-:-:S04]  /*01e0*/  SEL R2, RZ, 0xffffffff, !P0 ;  /* 0xffffffffff027807 */ /* 0x000fc80004000000 */
[----:B------:R-:W-:Y:S01]  /*01f0*/  ISETP.NE.AND P0, PT, R2, RZ, PT ;  /* 0x000000ff0200720c */ /* 0x000fe20003f05270 */
[----:B------:R-:W-:-:S12]  /*0200*/  IMAD.U32 R2, RZ, RZ, UR5 ;  /* 0x00000005ff027e24 */ /* 0x000fd8000f8e00ff */
[----:B------:R-:W-:Y:S05]  /*0210*/  @!P0 BRA `(.L_x_4) ;  /* 0xfffffffc00dc8947 */ /* 0x000fea000383ffff */
.L_x_3:
[C---:B------:R-:W-:Y:S01]  /*0220*/  VIADD R4, R2.reuse, 0x10 ;  /* 0x0000001002047836 */ /* 0x040fe20000000000 */
[----:B------:R-:W-:Y:S01]  /*0230*/  UMOV UR5, 0x50 ;  /* 0x0000005000057882 */ /* 0x000fe20000000000 */
[----:B------:R-:W-:Y:S01]  /*0240*/  SHF.L.U32 R3, R3, R2, RZ ;  /* 0x0000000203037219 */ /* 0x000fe200000006ff */
[----:B------:R-:W-:Y:S01]  /*0250*/  ULEA UR5, UR6, UR5, 0x18 ;  /* 0x0000000506057291 */ /* 0x000fe2000f8ec0ff */
[----:B------:R-:W-:Y:S01]  /*0260*/  IMAD.SHL.U32 R2, R2, 0x20, RZ ;  /* 0x0000002002027824 */ /* 0x000fe200078e00ff */
[----:B------:R-:W-:-:S04]  /*0270*/  SHF.L.U32 R4, R5, R4, RZ ;  /* 0x0000000405047219 */ /* 0x000fc800000006ff */
[----:B------:R-:W-:-:S05]  /*0280*/  LOP3.LUT R3, R4, R3, RZ, 0xfc, !PT ;  /* 0x0000000304037212 */ /* 0x000fca00078efcff */
[----:B------:R2:W-:Y:S04]  /*0290*/  ATOMS.OR RZ, [UR5], R3 ;  /* 0x00000003ffff798c */ /* 0x0005e8000b000005 */
[----:B------:R2:W-:Y:S01]  /*02a0*/  STS [UR4], R2 ;  /* 0x00000002ff007988 */ /* 0x0005e20008000804 */
[----:B------:R-:W-:Y:S05]  /*02b0*/  BRA `(.L_x_2) ;  /* 0x0000000000107947 */ /* 0x000fea0003800000 */
.L_x_1:
[----:B------:R-:W-:Y:S01]  /*02c0*/  IMAD.MOV.U32 R3, RZ, RZ, -0x1 ;  /* 0xffffffffff037424 */ /* 0x000fe200078e00ff */
[----:B------:R-:W-:-:S04]  /*02d0*/  MOV R2, 0x300 ;  /* 0x0000030000027802 */ /* 0x000fc80000000f00 */
[----:B------:R2:W-:Y:S03]  /*02e0*/  STS [UR4], R3 ;  /* 0x00000003ff007988 */ /* 0x0005e60008000804 */
[----:B-12---:R-:W-:Y:S05]  /*02f0*/  CALL.REL.NOINC `($__internal_1_$__cuda_sm10x_tcgen05_guardrail_trap_phase_invalid_during_alloc) ;  /* 0x0000002c00f87944 */ /* 0x006fea0003c00000 */
.L_x_2:
[----:B------:R-:W-:Y:S05]  /*0300*/  WARPSYNC.ALL ;  /* 0x0000000000007948 */ /* 0x000fea0003800000 */
[----:B------:R-:W-:Y:S01]  /*0310*/  NOP ;  /* 0x0000000000007918 */ /* 0x000fe20000000000 */
.L_x_0:
[----:B------:R-:W3:Y:S08]  /*0320*/  S2UR UR4, SR_CgaCtaId ;  /* 0x00000000000479c3 */ /* 0x000ef00000008800 */
[----:B------:R-:W-:Y:S01]  /*0330*/  BAR.SYNC.DEFER_BLOCKING 0x0 ;  /* 0x0000000000007b1d */ /* 0x000fe20000010000 */
[----:B------:R-:W-:-:S05]  /*0340*/  LOP3.LUT R10, R0, 0x7f, RZ, 0xc0, !PT ;  /* 0x0000007f000a7812 */ /* 0x000fca00078ec0ff */
[----:B------:R-:W-:Y:S02]  /*0350*/  UMOV UR11, 0x400 ;  /* 0x00000400000b7882 */ /* 0x000fe40000000000 */
[----:B------:R-:W4:Y:S08]  /*0360*/  LDC R4, c[0x0][0x398] ;  /* 0x0000e600ff047b82 */ /* 0x000f300000000800 */
[----:B------:R-:W5:Y:S01]  /*0370*/  LDC R13, c[0x0][0x3a0] ;  /* 0x0000e800ff0d7b82 */ /* 0x000f620000000800 */
[----:B---3--:R-:W-:-:S07]  /*0380*/  ULEA UR11, UR4, UR11, 0x18 ;  /* 0x0000000b040b7291 */ /* 0x008fce000f8ec0ff */
[----:B------:R-:W3:Y:S02]  /*0390*/  S2UR UR15, SR_CTAID.Y ;  /* 0x00000000000f79c3 */ /* 0x000ee40000002600 */
[----:B--2---:R-:W2:Y:S06]  /*03a0*/  LDS R3, [UR11] ;  /* 0x0000000bff037984 */ /* 0x004eac0008000800 */
[----:B------:R-:W-:Y:S06]  /*03b0*/  BAR.SYNC.DEFER_BLOCKING 0x0 ;  /* 0x0000000000007b1d */ /* 0x000fec0000010000 */
[----:B------:R-:W-:Y:S05]  /*03c0*/  @P1 BRA `(.L_x_5) ;  /* 0x0000000000181947 */ /* 0x000fea0003800000 */
[----:B------:R-:W-:Y:S01]  /*03d0*/  ELECT P0, URZ, PT ;  /* 0x0000000000ff782f */ /* 0x000fe20003800000 */
[----:B------:R-:W-:Y:S01]  /*03e0*/  IMAD.MOV.U32 R2, RZ, RZ, 0x1 ;  /* 0x00000001ff027424 */ /* 0x000fe200078e00ff */
[----:B------:R-:W-:Y:S01]  /*03f0*/  UMOV UR5, 0x40 ;  /* 0x0000004000057882 */ /* 0x000fe20000000000 */
[----:B------:R-:W-:Y:S01]  /*0400*/  UVIRTCOUNT.DEALLOC.SMPOOL 0x80 ;  /* 0x000000800000784c */ /* 0x000fe20000000000 */
[----:B------:R-:W-:-:S09]  /*0410*/  ULEA UR5, UR4, UR5, 0x18 ;  /* 0x0000000504057291 */ /* 0x000fd2000f8ec0ff */
[----:B------:R5:W-:Y:S03]  /*0420*/  @P0 STS.U8 [UR5], R2 ;  /* 0x00000002ff000988 */ /* 0x000be60008000005 */
.L_x_5:
[----:B------:R-:W5:Y:S01]  /*0430*/  S2UR UR4, SR_CTAID.Z ;  /* 0x00000000000479c3 */ /* 0x000f620000002700 */
[----:B------:R-:W4:Y:S01]  /*0440*/  LDCU UR5, c[0x0][0x370] ;  /* 0x00006e00ff0577ac */ /* 0x000f220008000800 */
[----:B------:R-:W-:Y:S01]  /*0450*/  ISETP.GE.U32.AND P0, PT, R10, 0x20, PT ;  /* 0x000000200a00780c */ /* 0x000fe20003f06070 */
[----:B----4-:R-:W-:Y:S01]  /*0460*/  VIADD R4, R4, 0xffffffff ;  /* 0xffffffff04047836 */ /* 0x010fe20000000000 */
[C---:B------:R-:W-:Y:S01]  /*0470*/  ISETP.NE.U32.AND P2, PT, R10.reuse, RZ, PT ;  /* 0x000000ff0a00720c */ /* 0x040fe20003f45070 */
[----:B------:R-:W5:Y:S01]  /*0480*/  LDCU UR6, c[0x0][0x374] ;  /* 0x00006e80ff0677ac */ /* 0x000f620008000800 */
[----:B------:R-:W-:Y:S01]  /*0490*/  LEA R11, R10, UR11, 0x2 ;  /* 0x0000000b0a0b7c11 */ /* 0x000fe2000f8e10ff */
[----:B-----5:R-:W-:Y:S01]  /*04a0*/  VIADD R12, R13, 0xffffffff ;  /* 0xffffffff0d0c7836 */ /* 0x020fe20000000000 */
[----:B------:R-:W4:Y:S01]  /*04b0*/  S2UR UR16, SR_CTAID.X ;  /* 0x00000000001079c3 */ /* 0x000f220000002500 */
[----:B------:R-:W5:Y:S01]  /*04c0*/  LDCU.64 UR12, c[0x0][0x3c0] ;  /* 0x00007800ff0c77ac */ /* 0x000f620008000a00 */
[----:B--2---:R-:W-:Y:S01]  /*04d0*/  R2UR UR10, R3 ;  /* 0x00000000030a72ca */ /* 0x004fe200000e0000 */
[----:B------:R-:W-:Y:S04]  /*04e0*/  BSSY.RECONVERGENT B0, `(.L_x_6) ;  /* 0x0000011000007945 */ /* 0x000fe80003800200 */
[----:B------:R2:W-:Y:S01]  /*04f0*/  @!P0 STS [R11], RZ ;  /* 0x000000ff0b008388 */ /* 0x0005e20000000800 */
[----:B------:R-:W-:-:S03]  /*0500*/  NOP ;  /* 0x0000000000007918 */ /* 0x000fc60000000000 */
[----:B------:R2:W-:Y:S01]  /*0510*/  @!P2 STS [UR11+0x24], R4 ;  /* 0x00002404ff00a988 */ /* 0x0005e2000800080b */
[----:B---3--:R-:W-:-:S03]  /*0520*/  UIMAD UR4, UR4, UR6, UR15 ;  /* 0x00000006040472a4 */ /* 0x008fc6000f8e020f */
[----:B------:R2:W-:Y:S01]  /*0530*/  @!P2 STS [UR11+0x20], R12 ;  /* 0x0000200cff00a988 */ /* 0x0005e2000800080b */
[----:B----4-:R-:W-:-:S04]  /*0540*/  UIMAD UR4, UR4, UR5, UR16 ;  /* 0x00000005040472a4 */ /* 0x010fc8000f8e0210 */
[----:B------:R-:W-:-:S04]  /*0550*/  UIMAD UR4, UR4, 0x180, URZ ;  /* 0x00000180040478a4 */ /* 0x000fc8000f8e02ff */
[----:B-----5:R-:W-:-:S04]  /*0560*/  UIADD3 UR8, UP0, UPT, UR4, UR12, URZ ;  /* 0x0000000c04087290 */ /* 0x020fc8000ff1e0ff */
[----:B------:R-:W-:Y:S01]  /*0570*/  ULEA.HI.X.SX32 UR9, UR4, UR13, 0x1, UP0 ;  /* 0x0000000d04097291 */ /* 0x000fe200080f0eff */
[----:B--2---:R-:W-:Y:S11]  /*0580*/  @P2 BRA `(.L_x_7) ;  /* 0x0000000000182947 */ /* 0x004ff60003800000 */
[----:B------:R-:W2:Y:S01]  /*0590*/  LDS R2, [UR11+0x8] ;  /* 0x0000080bff027984 */ /* 0x000ea20008000800 */
[----:B------:R-:W3:Y:S01]  /*05a0*/  LDC.64 R6, c[0x0][0x380] ;  /* 0x0000e000ff067b82 */ /* 0x000ee20000000a00 */
[----:B------:R-:W-:Y:S02]  /*05b0*/  IMAD.MOV.U32 R3, RZ, RZ, 0x70 ;  /* 0x00000070ff037424 */ /* 0x000fe400078e00ff */
[----:B---3--:R3:W-:Y:S03]  /*05c0*/  STS.64 [UR11], R6 ;  /* 0x00000006ff007988 */ /* 0x0087e60008000a0b */
[----:B--2---:R-:W-:-:S05]  /*05d0*/  LOP3.LUT R2, R2, 0x10, R3, 0xd8, !PT ;  /* 0x0000001002027812 */ /* 0x004fca00078ed803 */
[----:B------:R3:W-:Y:S02]  /*05e0*/  STS [UR11+0x8], R2 ;  /* 0x00000802ff007988 */ /* 0x0007e4000800080b */
.L_x_7:
[----:B------:R-:W-:Y:S05]  /*05f0*/  BSYNC.RECONVERGENT B0 ;  /* 0x0000000000007941 */ /* 0x000fea0003800200 */
.L_x_6:
[----:B------:R-:W-:Y:S04]  /*0600*/  BSSY.RECONVERGENT B0, `(.L_x_8) ;  /* 0x000000a000007945 */ /* 0x000fe80003800200 */
[----:B------:R-:W-:Y:S05]  /*0610*/  @P2 BRA `(.L_x_9) ;  /* 0x0000000000202947 */ /* 0x000fea0003800000 */
[----:B---3--:R-:W2:Y:S01]  /*0620*/  LDS R2, [UR11+0x34] ;  /* 0x0000340bff027984 */ /* 0x008ea20008000800 */
[----:B------:R-:W-:Y:S02]  /*0630*/  IMAD.MOV.U32 R3, RZ, RZ, 0x3f000000 ;  /* 0x3f000000ff037424 */ /* 0x000fe400078e00ff */
[----:B------:R-:W-:Y:S01]  /*0640*/  @!P2 IMAD.MOV.U32 R5, RZ, RZ, 0x3f ;  /* 0x0000003fff05a424 */ /* 0x000fe200078e00ff */
[----:B------:R-:W3:Y:S02]  /*0650*/  @!P2 LDS R6, [UR11+0x38] ;  /* 0x0000380bff06a984 */ /* 0x000ee40008000800 */
[----:B--2---:R-:W-:Y:S02]  /*0660*/  LOP3.LUT R2, R2, 0xff000000, R3, 0xb8, !PT ;  /* 0xff00000002027812 */ /* 0x004fe400078eb803 */
[----:B---3--:R-:W-:-:S03]  /*0670*/  @!P2 LOP3.LUT R3, R6, 0xff, R5, 0xb8, !PT ;  /* 0x000000ff0603a812 */ /* 0x008fc600078eb805 */
[----:B------:R2:W-:Y:S04]  /*0680*/  STS [UR11+0x34], R2 ;  /* 0x00003402ff007988 */ /* 0x0005e8000800080b */
[----:B------:R2:W-:Y:S02]  /*0690*/  @!P2 STS [UR11+0x38], R3 ;  /* 0x00003803ff00a988 */ /* 0x0005e4000800080b */
.L_x_9:
[----:B------:R-:W-:Y:S05]  /*06a0*/  BSYNC.RECONVERGENT B0 ;  /* 0x0000000000007941 */ /* 0x000fea0003800200 */
.L_x_8:
[----:B------:R-:W-:Y:S04]  /*06b0*/  BSSY.RECONVERGENT B0, `(.L_x_10) ;  /* 0x000000e000007945 */ /* 0x000fe80003800200 */
[----:B------:R-:W-:Y:S05]  /*06c0*/  @P2 BRA `(.L_x_11) ;  /* 0x0000000000302947 */ /* 0x000fea0003800000 */
[----:B--2---:R-:W2:Y:S01]  /*06d0*/  LDS R3, [UR11+0x34] ;  /* 0x0000340bff037984 */ /* 0x004ea20008000800 */
[----:B------:R-:W4:Y:S03]  /*06e0*/  LDC.64 R8, c[0x0][0x3a8] ;  /* 0x0000ea00ff087b82 */ /* 0x000f260000000a00 */
[----:B---3--:R-:W3:Y:S01]  /*06f0*/  LDS R2, [UR11+0x1c] ;  /* 0x00001c0bff027984 */ /* 0x008ee20008000800 */
[C---:B----4-:R-:W-:Y:S01]  /*0700*/  SHF.L.U64.HI R6, R8.reuse, 0x1, R9 ;  /* 0x0000000108067819 */ /* 0x050fe20000010209 */
[----:B------:R-:W-:-:S03]  /*0710*/  IMAD.SHL.U32 R5, R8, 0x2, RZ ;  /* 0x0000000208057824 */ /* 0x000fc600078e00ff */
[--C-:B------:R-:W-:Y:S02]  /*0720*/  SHF.R.U32.HI R7, RZ, 0x4, R6.reuse ;  /* 0x00000004ff077819 */ /* 0x100fe40000011606 */
[----:B------:R-:W-:-:S05]  /*0730*/  SHF.R.U64 R5, R5, 0x4, R6 ;  /* 0x0000000405057819 */ /* 0x000fca0000001206 */
[----:B------:R4:W-:Y:S01]  /*0740*/  STS [UR11+0xc], R5 ;  /* 0x00000c05ff007988 */ /* 0x0009e2000800080b */
[----:B--2---:R-:W-:Y:S02]  /*0750*/  LOP3.LUT R3, R3, 0x7, RZ, 0xb8, !PT ;  /* 0x0000000703037812 */ /* 0x004fe400078eb8ff */
[----:B---3--:R-:W-:-:S03]  /*0760*/  LOP3.LUT R2, R2, 0xf, R7, 0xb8, !PT ;  /* 0x0000000f02027812 */ /* 0x008fc600078eb807 */
[----:B------:R4:W-:Y:S04]  /*0770*/  STS [UR11+0x34], R3 ;  /* 0x00003403ff007988 */ /* 0x0009e8000800080b */
[----:B------:R4:W-:Y:S02]  /*0780*/  STS [UR11+0x1c], R2 ;  /* 0x00001c02ff007988 */ /* 0x0009e4000800080b */
.L_x_11:
[----:B------:R-:W-:Y:S05]  /*0790*/  BSYNC.RECONVERGENT B0 ;  /* 0x0000000000007941 */ /* 0x000fea0003800200 */
.L_x_10:
[----:B------:R-:W-:Y:S04]  /*07a0*/  BSSY.RECONVERGENT B1, `(.L_x_12) ;  /* 0x000001a000017945 */ /* 0x000fe80003800200 */
[----:B------:R-:W-:Y:S04]  /*07b0*/  BSSY.RELIABLE B0, `(.L_x_13) ;  /* 0x0000015000007945 */ /* 0x000fe80003800100 */
[----:B------:R-:W-:Y:S05]  /*07c0*/  @P2 BRA `(.L_x_14) ;  /* 0x0000000000202947 */ /* 0x000fea0003800000 */
[----:B--234-:R-:W2:Y:S02]  /*07d0*/  LDS R2, [UR11+0x34] ;  /* 0x0000340bff027984 */ /* 0x01cea40008000800 */
[----:B--2---:R-:W-:-:S05]  /*07e0*/  LOP3.LUT R2, R2, 0x38, RZ, 0xb8, !PT ;  /* 0x0000003802027812 */ /* 0x004fca00078eb8ff */
[----:B------:R2:W-:Y:S01]  /*07f0*/  STS [UR11+0x34], R2 ;  /* 0x00003402ff007988 */ /* 0x0005e2000800080b */
[----:B------:R-:W-:Y:S05]  /*0800*/  @P2 BRA `(.L_x_15) ;  /* 0x0000000000202947 */ /* 0x000fea0003800000 */
[----:B--2---:R-:W2:Y:S01]  /*0810*/  LDS R2, [UR11+0x8] ;  /* 0x0000080bff027984 */ /* 0x004ea20008000800 */
[----:B------:R-:W-:-:S05]  /*0820*/  IMAD.MOV.U32 R3, RZ, RZ, 0x780 ;  /* 0x00000780ff037424 */ /* 0x000fca00078e00ff */
[----:B--2---:R-:W-:-:S05]  /*0830*/  LOP3.LUT R2, R2, 0x300, R3, 0xd8, !PT ;  /* 0x0000030002027812 */ /* 0x004fca00078ed803 */
[----:B------:R5:W-:Y:S02]  /*0840*/  STS [UR11+0x8], R2 ;  /* 0x00000802ff007988 */ /* 0x000be4000800080b */
.L_x_14:
[----:B------:R-:W-:Y:S05]  /*0850*/  @P2 BRA `(.L_x_16) ;  /* 0x0000000000282947 */ /* 0x000fea0003800000 */
[----:B--2345:R-:W2:Y:S02]  /*0860*/  LDS R2, [UR11+0x8] ;  /* 0x0000080bff027984 */ /* 0x03cea40008000800 */
[----:B--2---:R-:W-:-:S05]  /*0870*/  LOP3.LUT R2, R2, 0x1800, RZ, 0xb8, !PT ;  /* 0x0000180002027812 */ /* 0x004fca00078eb8ff */
[----:B------:R3:W-:Y:S02]  /*0880*/  STS [UR11+0x8], R2 ;  /* 0x00000802ff007988 */ /* 0x0007e4000800080b */
.L_x_15:
[----:B------:R-:W-:Y:S05]  /*0890*/  @P2 BREAK.RELIABLE B0 ;  /* 0x0000000000002942 */ /* 0x000fea0003800100 */
[----:B------:R-:W-:Y:S05]  /*08a0*/  @P2 BRA `(.L_x_17) ;  /* 0x0000000000242947 */ /* 0x000fea0003800000 */
[----:B------:R-:W4:Y:S01]  /*08b0*/  LDS R3, [UR11+0x8] ;  /* 0x0000080bff037984 */ /* 0x000f220008000800 */
[----:B--23--:R-:W-:-:S05]  /*08c0*/  IMAD.MOV.U32 R2, RZ, RZ, 0x6000 ;  /* 0x00006000ff027424 */ /* 0x00cfca00078e00ff */
[----:B----4-:R-:W-:-:S04]  /*08d0*/  LOP3.LUT R2, R3, 0x6000, R2, 0xd8, !PT ;  /* 0x0000600003027812 */ /* 0x010fc800078ed802 */
[----:B------:R-:W-:-:S05]  /*08e0*/  LOP3.LUT R2, R2, 0x400000, RZ, 0xb8, !PT ;  /* 0x0040000002027812 */ /* 0x000fca00078eb8ff */
[----:B------:R2:W-:Y:S02]  /*08f0*/  STS [UR11+0x8], R2 ;  /* 0x00000802ff007988 */ /* 0x0005e4000800080b */
.L_x_16:
[----:B------:R-:W-:Y:S05]  /*0900*/  BSYNC.RELIABLE B0 ;  /* 0x0000000000007941 */ /* 0x000fea0003800100 */
.L_x_13:
[----:B--2345:R-:W2:Y:S02]  /*0910*/  @!P2 LDS R2, [UR11+0x8] ;  /* 0x0000080bff02a984 */ /* 0x03cea40008000800 */
[----:B--2---:R-:W-:-:S05]  /*0920*/  @!P2 LOP3.LUT R2, R2, 0x8000, RZ, 0xb8, !PT ;  /* 0x000080000202a812 */ /* 0x004fca00078eb8ff */
[----:B------:R4:W-:Y:S02]  /*0930*/  @!P2 STS [UR11+0x8], R2 ;  /* 0x00000802ff00a988 */ /* 0x0009e4000800080b */
.L_x_17:
[----:B------:R-:W-:Y:S05]  /*0940*/  BSYNC.RECONVERGENT B1 ;  /* 0x0000000000017941 */ /* 0x000fea0003800200 */
.L_x_12:
[----:B------:R-:W-:Y:S05]  /*0950*/  WARPSYNC.ALL ;  /* 0x0000000000007948 */ /* 0x000fea0003800000 */
[----:B------:R-:W-:Y:S01]  /*0960*/  NOP ;  /* 0x0000000000007918 */ /* 0x000fe20000000000 */
[----:B------:R-:W5:Y:S02]  /*0970*/  LDC R5, c[0x0][0x39c] ;  /* 0x0000e700ff057b82 */ /* 0x000f640000000800 */
[----:B-----5:R-:W-:Y:S01]  /*0980*/  VIADD R5, R5, 0xffffffff ;  /* 0xffffffff05057836 */ /* 0x020fe20000000000 */
[----:B------:R-:W-:Y:S06]  /*0990*/  @P0 BRA `(.L_x_18) ;  /* 0x0000000000300947 */ /* 0x000fec0003800000 */
[----:B--234-:R-:W2:Y:S01]  /*09a0*/  S2R R2, SR_LANEID ;  /* 0x0000000000027919 */ /* 0x01cea20000000000 */
[----:B------:R-:W-:Y:S05]  /*09b0*/  WARPSYNC.ALL ;  /* 0x0000000000007948 */ /* 0x000fea0003800000 */
[----:B------:R-:W-:Y:S01]  /*09c0*/  NOP ;  /* 0x0000000000007918 */ /* 0x000fe20000000000 */
[----:B--2---:R-:W-:-:S05]  /*09d0*/  IMAD.SHL.U32 R6, R2, 0x4, RZ ;  /* 0x0000000402067824 */ /* 0x004fca00078e00ff */
[----:B------:R-:W2:Y:S01]  /*09e0*/  LDS R7, [R6+UR11] ;  /* 0x0000000b06077984 */ /* 0x000ea20008000800 */
[----:B------:R-:W-:-:S05]  /*09f0*/  IADD3 R2, P3, PT, R6, UR8, RZ ;  /* 0x0000000806027c10 */ /* 0x000fca000ff7e0ff */
[----:B------:R-:W-:-:S05]  /*0a00*/  IMAD.X R3, RZ, RZ, UR9, P3 ;  /* 0x00000009ff037e24 */ /* 0x000fca00098e06ff */
[----:B--2---:R5:W2:Y:S01]  /*0a10*/  ATOMG.E.EXCH.STRONG.GPU PT, RZ, [R2], R7 ;  /* 0x0000000702ff73a8 */ /* 0x004aa200041ee100 */
[----:B------:R-:W-:-:S04]  /*0a20*/  DEPBAR {5,4,3,2,1,0} ;  /* 0x0000003f0000791a */ /* 0x000fc80000000000 */
[----:B------:R-:W3:Y:S02]  /*0a30*/  CCTL.E.C.LDCU.IV.DEEP [UR8] ;  /* 0x0000000008007540 */ /* 0x000ee40009c08000 */
[----:B---3--:R5:W-:Y:S01]  /*0a40*/  UTMACCTL.IV [UR8] ;  /* 0x00000000080079b9 */ /* 0x008be20008000000 */
[----:B------:R-:W-:Y:S01]  /*0a50*/  NOP ;  /* 0x0000000000007918 */ /* 0x000fe20000000000 */
.L_x_18:
[----:B------:R-:W-:Y:S05]  /*0a60*/  @P0 BRA `(.L_x_19) ;  /* 0x00000000000c0947 */ /* 0x000fea0003800000 */
[----:B------:R0:W-:Y:S01]  /*0a70*/  UTMACMDFLUSH ;  /* 0x00000000000079b7 */ /* 0x0001e20000000000 */
[----:B------:R-:W-:Y:S05]  /*0a80*/  @P0 BRA `(.L_x_19) ;  /* 0x0000000000040947 */ /* 0x000fea0003800000 */
[----:B------:R-:W-:-:S04]  /*0a90*/  DEPBAR.LE SB0, 0x0 ;  /* 0x000080000000791a */ /* 0x000fc80000000000 */
.L_x_19:
[----:B------:R-:W-:Y:S05]  /*0aa0*/  WARPSYNC.ALL ;  /* 0x0000000000007948 */ /* 0x000fea0003800000 */
[----:B------:R-:W-:Y:S01]  /*0ab0*/  NOP ;  /* 0x0000000000007918 */ /* 0x000fe20000000000 */
[----:B--2---:R-:W-:Y:S06]  /*0ac0*/  BAR.SYNC.DEFER_BLOCKING 0x0 ;  /* 0x0000000000007b1d */ /* 0x004fec0000010000 */
[----:B------:R-:W-:Y:S02]  /*0ad0*/  BSSY.RECONVERGENT B1, `(.L_x_20) ;  /* 0x000000b000017945 */ /* 0x000fe40003800200 */
[----:B------:R-:W-:Y:S06]  /*0ae0*/  BAR.SYNC.DEFER_BLOCKING 0x0 ;  /* 0x0000000000007b1d */ /* 0x000fec0000010000 */
[----:B------:R2:W-:Y:S01]  /*0af0*/  @!P0 STS [R11], RZ ;  /* 0x000000ff0b008388 */ /* 0x0005e20000000800 */
[----:B------:R-:W-:Y:S01]  /*0b00*/  NOP ;  /* 0x0000000000007918 */ /* 0x000fe20000000000 */
[----:B------:R-:W-:Y:S05]  /*0b10*/  @P2 BRA `(.L_x_21) ;  /* 0x0000000000182947 */ /* 0x000fea0003800000 */
[----:B---345:R-:W3:Y:S01]  /*0b20*/  LDS R2, [UR11+0x8] ;  /* 0x0000080bff027984 */ /* 0x038ee20008000800 */
[----:B------:R-:W4:Y:S01]  /*0b30*/  LDC.64 R6, c[0x0][0x388] ;  /* 0x0000e200ff067b82 */ /* 0x000f220000000a00 */
[----:B------:R-:W-:Y:S02]  /*0b40*/  IMAD.MOV.U32 R3, RZ, RZ, 0x70 ;  /* 0x00000070ff037424 */ /* 0x000fe400078e00ff */
[----:B----4-:R4:W-:Y:S03]  /*0b50*/  STS.64 [UR11], R6 ;  /* 0x00000006ff007988 */ /* 0x0109e60008000a0b */
[----:B---3--:R-:W-:-:S05]  /*0b60*/  LOP3.LUT R2, R2, 0x10, R3, 0xd8, !PT ;  /* 0x0000001002027812 */ /* 0x008fca00078ed803 */
[----:B------:R4:W-:Y:S02]  /*0b70*/  STS [UR11+0x8], R2 ;  /* 0x00000802ff007988 */ /* 0x0009e4000800080b */
.L_x_21:
[----:B-----5:R-:W-:Y:S05]  /*0b80*/  BSYNC.RECONVERGENT B1 ;  /* 0x0000000000017941 */ /* 0x020fea0003800200 */
.L_x_20:
[----:B------:R-:W-:Y:S04]  /*0b90*/  BSSY.RECONVERGENT B1, `(.L_x_22) ;  /* 0x000000a000017945 */ /* 0x000fe80003800200 */
[----:B------:R-:W-:Y:S05]  /*0ba0*/  @P2 BRA `(.L_x_23) ;  /* 0x0000000000202947 */ /* 0x000fea0003800000 */
[----:B---34-:R-:W3:Y:S01]  /*0bb0*/  LDS R2, [UR11+0x34] ;  /* 0x0000340bff027984 */ /* 0x018ee20008000800 */
[----:B------:R-:W-:Y:S02]  /*0bc0*/  IMAD.MOV.U32 R7, RZ, RZ, 0x3f000000 ;  /* 0x3f000000ff077424 */ /* 0x000fe400078e00ff */
[----:B------:R-:W-:Y:S01]  /*0bd0*/  @!P2 IMAD.MOV.U32 R3, RZ, RZ, 0x7f ;  /* 0x0000007fff03a424 */ /* 0x000fe200078e00ff */
[----:B------:R-:W4:Y:S02]  /*0be0*/  @!P2 LDS R6, [UR11+0x38] ;  /* 0x0000380bff06a984 */ /* 0x000f240008000800 */
[----:B---3--:R-:W-:Y:S02]  /*0bf0*/  LOP3.LUT R2, R2, 0xff000000, R7, 0xb8, !PT ;  /* 0xff00000002027812 */ /* 0x008fe400078eb807 */
[----:B----4-:R-:W-:-:S03]  /*0c00*/  @!P2 LOP3.LUT R3, R6, 0xff, R3, 0xb8, !PT ;  /* 0x000000ff0603a812 */ /* 0x010fc600078eb803 */
[----:B------:R5:W-:Y:S04]  /*0c10*/  STS [UR11+0x34], R2 ;  /* 0x00003402ff007988 */ /* 0x000be8000800080b */
[----:B------:R5:W-:Y:S02]  /*0c20*/  @!P2 STS [UR11+0x38], R3 ;  /* 0x00003803ff00a988 */ /* 0x000be4000800080b */
.L_x_23:
[----:B------:R-:W-:Y:S05]  /*0c30*/  BSYNC.RECONVERGENT B1 ;  /* 0x0000000000017941 */ /* 0x000fea0003800200 */
.L_x_22:
[----:B------:R-:W-:Y:S04]  /*0c40*/  BSSY.RECONVERGENT B1, `(.L_x_24) ;  /* 0x0000004000017945 */ /* 0x000fe80003800200 */
[----:B------:R-:W-:Y:S05]  /*0c50*/  @P2 BRA `(.L_x_25) ;  /* 0x0000000000082947 */ /* 0x000fea0003800000 */
[----:B------:R2:W-:Y:S04]  /*0c60*/  STS [UR11+0x24], R12 ;  /* 0x0000240cff007988 */ /* 0x0005e8000800080b */
[----:B------:R2:W-:Y:S02]  /*0c70*/  STS [UR11+0x20], R5 ;  /* 0x00002005ff007988 */ /* 0x0005e4000800080b */
.L_x_25:
[----:B------:R-:W-:Y:S05]  /*0c80*/  BSYNC.RECONVERGENT B1 ;  /* 0x0000000000017941 */ /* 0x000fea0003800200 */
.L_x_24:
[----:B------:R-:W-:Y:S04]  /*0c90*/  BSSY.RECONVERGENT B1, `(.L_x_26) ;  /* 0x000000e000017945 */ /* 0x000fe80003800200 */
[----:B------:R-:W-:Y:S05]  /*0ca0*/  @P2 BRA `(.L_x_27) ;  /* 0x0000000000302947 */ /* 0x000fea0003800000 */
[----:B-----5:R-:W5:Y:S01]  /*0cb0*/  LDS R3, [UR11+0x34] ;  /* 0x0000340bff037984 */ /* 0x020f620008000800 */
[----:B----4-:R-:W4:Y:S03]  /*0cc0*/  LDC.64 R6, c[0x0][0x3b0] ;  /* 0x0000ec00ff067b82 */ /* 0x010f260000000a00 */
[----:B---3--:R-:W3:Y:S01]  /*0cd0*/  LDS R2, [UR11+0x1c] ;  /* 0x00001c0bff027984 */ /* 0x008ee20008000800 */
[C---:B----4-:R-:W-:Y:S01]  /*0ce0*/  SHF.L.U64.HI R7, R6.reuse, 0x1, R7 ;  /* 0x0000000106077819 */ /* 0x050fe20000010207 */
[----:B------:R-:W-:-:S03]  /*0cf0*/  IMAD.SHL.U32 R6, R6, 0x2, RZ ;  /* 0x0000000206067824 */ /* 0x000fc600078e00ff */
[--C-:B------:R-:W-:Y:S02]  /*0d00*/  SHF.R.U32.HI R9, RZ, 0x4, R7.reuse ;  /* 0x00000004ff097819 */ /* 0x100fe40000011607 */
[----:B------:R-:W-:-:S05]  /*0d10*/  SHF.R.U64 R6, R6, 0x4, R7 ;  /* 0x0000000406067819 */ /* 0x000fca0000001207 */
[----:B------:R4:W-:Y:S01]  /*0d20*/  STS [UR11+0xc], R6 ;  /* 0x00000c06ff007988 */ /* 0x0009e2000800080b */
[----:B-----5:R-:W-:Y:S02]  /*0d30*/  LOP3.LUT R3, R3, 0x7, RZ, 0xb8, !PT ;  /* 0x0000000703037812 */ /* 0x020fe400078eb8ff */
[----:B---3--:R-:W-:-:S03]  /*0d40*/  LOP3.LUT R2, R2, 0xf, R9, 0xb8, !PT ;  /* 0x0000000f02027812 */ /* 0x008fc600078eb809 */
[----:B------:R4:W-:Y:S04]  /*0d50*/  STS [UR11+0x34], R3 ;  /* 0x00003403ff007988 */ /* 0x0009e8000800080b */
[----:B------:R4:W-:Y:S02]  /*0d60*/  STS [UR11+0x1c], R2 ;  /* 0x00001c02ff007988 */ /* 0x0009e4000800080b */
.L_x_27:
[----:B------:R-:W-:Y:S05]  /*0d70*/  BSYNC.RECONVERGENT B1 ;  /* 0x0000000000017941 */ /* 0x000fea0003800200 */
.L_x_26:
[----:B------:R-:W-:Y:S04]  /*0d80*/  BSSY.RECONVERGENT B2, `(.L_x_28) ;  /* 0x000001a000027945 */ /* 0x000fe80003800200 */
[----:B------:R-:W-:Y:S04]  /*0d90*/  BSSY.RELIABLE B1, `(.L_x_29) ;  /* 0x0000015000017945 */ /* 0x000fe80003800100 */
[----:B------:R-:W-:Y:S05]  /*0da0*/  @P2 BRA `(.L_x_30) ;  /* 0x0000000000202947 */ /* 0x000fea0003800000 */
[----:B---345:R-:W3:Y:S02]  /*0db0*/  LDS R2, [UR11+0x34] ;  /* 0x0000340bff027984 */ /* 0x038ee40008000800 */
[----:B---3--:R-:W-:-:S05]  /*0dc0*/  LOP3.LUT R2, R2, 0x38, RZ, 0xb8, !PT ;  /* 0x0000003802027812 */ /* 0x008fca00078eb8ff */
[----:B------:R3:W-:Y:S01]  /*0dd0*/  STS [UR11+0x34], R2 ;  /* 0x00003402ff007988 */ /* 0x0007e2000800080b */
[----:B------:R-:W-:Y:S05]  /*0de0*/  @P2 BRA `(.L_x_31) ;  /* 0x0000000000202947 */ /* 0x000fea0003800000 */
[----:B---3--:R-:W3:Y:S01]  /*0df0*/  LDS R2, [UR11+0x8] ;  /* 0x0000080bff027984 */ /* 0x008ee20008000800 */
[----:B------:R-:W-:-:S05]  /*0e00*/  IMAD.MOV.U32 R3, RZ, RZ, 0x780 ;  /* 0x00000780ff037424 */ /* 0x000fca00078e00ff */
[----:B---3--:R-:W-:-:S05]  /*0e10*/  LOP3.LUT R2, R2, 0x300, R3, 0xd8, !PT ;  /* 0x0000030002027812 */ /* 0x008fca00078ed803 */
[----:B------:R3:W-:Y:S02]  /*0e20*/  STS [UR11+0x8], R2 ;  /* 0x00000802ff007988 */ /* 0x0007e4000800080b */
.L_x_30:
[----:B------:R-:W-:Y:S05]  /*0e30*/  @P2 BRA `(.L_x_32) ;  /* 0x0000000000282947 */ /* 0x000fea0003800000 */
[----:B---345:R-:W3:Y:S02]  /*0e40*/  LDS R2, [UR11+0x8] ;  /* 0x0000080bff027984 */ /* 0x038ee40008000800 */
[----:B---3--:R-:W-:-:S05]  /*0e50*/  LOP3.LUT R2, R2, 0x1800, RZ, 0xb8, !PT ;  /* 0x0000180002027812 */ /* 0x008fca00078eb8ff */
[----:B------:R4:W-:Y:S02]  /*0e60*/  STS [UR11+0x8], R2 ;  /* 0x00000802ff007988 */ /* 0x0009e4000800080b */
.L_x_31:
[----:B------:R-:W-:Y:S05]  /*0e70*/  @P2 BREAK.RELIABLE B1 ;  /* 0x0000000000012942 */ /* 0x000fea0003800100 */
[----:B------:R-:W-:Y:S05]  /*0e80*/  @P2 BRA `(.L_x_33) ;  /* 0x0000000000242947 */ /* 0x000fea0003800000 */
[----:B---34-:R-:W3:Y:S01]  /*0e90*/  LDS R2, [UR11+0x8] ;  /* 0x0000080bff027984 */ /* 0x018ee20008000800 */
[----:B------:R-:W-:-:S05]  /*0ea0*/  IMAD.MOV.U32 R3, RZ, RZ, 0x6000 ;  /* 0x00006000ff037424 */ /* 0x000fca00078e00ff */
[----:B---3--:R-:W-:-:S04]  /*0eb0*/  LOP3.LUT R2, R2, 0x6000, R3, 0xd8, !PT ;  /* 0x0000600002027812 */ /* 0x008fc800078ed803 */
[----:B------:R-:W-:-:S05]  /*0ec0*/  LOP3.LUT R2, R2, 0x400000, RZ, 0xb8, !PT ;  /* 0x0040000002027812 */ /* 0x000fca00078eb8ff */
[----:B------:R3:W-:Y:S02]  /*0ed0*/  STS [UR11+0x8], R2 ;  /* 0x00000802ff007988 */ /* 0x0007e4000800080b */
.L_x_32:
[----:B------:R-:W-:Y:S05]  /*0ee0*/  BSYNC.RELIABLE B1 ;  /* 0x0000000000017941 */ /* 0x000fea0003800100 */
.L_x_29:
[----:B---345:R-:W3:Y:S02]  /*0ef0*/  @!P2 LDS R2, [UR11+0x8] ;  /* 0x0000080bff02a984 */ /* 0x038ee40008000800 */
[----:B---3--:R-:W-:-:S05]  /*0f00*/  @!P2 LOP3.LUT R2, R2, 0x8000, RZ, 0xb8, !PT ;  /* 0x000080000202a812 */ /* 0x008fca00078eb8ff */
[----:B------:R5:W-:Y:S02]  /*0f10*/  @!P2 STS [UR11+0x8], R2 ;  /* 0x00000802ff00a988 */ /* 0x000be4000800080b */
.L_x_33:
[----:B------:R-:W-:Y:S05]  /*0f20*/  BSYNC.RECONVERGENT B2 ;  /* 0x0000000000027941 */ /* 0x000fea0003800200 */
.L_x_28:
[----:B------:R-:W-:Y:S05]  /*0f30*/  WARPSYNC.ALL ;  /* 0x0000000000007948 */ /* 0x000fea0003800000 */
[----:B------:R-:W-:Y:S01]  /*0f40*/  NOP ;  /* 0x0000000000007918 */ /* 0x000fe20000000000 */
[----:B------:R-:W-:-:S04]  /*0f50*/  UIADD3 UR5, UPT, UPT, UR4, 0x80, URZ ;  /* 0x0000008004057890 */ /* 0x000fc8000fffe0ff */
[----:B------:R-:W-:-:S04]  /*0f60*/  UIADD3 UR34, UP0, UPT, UR5, UR12, URZ ;  /* 0x0000000c05227290 */ /* 0x000fc8000ff1e0ff */
[----:B------:R-:W-:Y:S01]  /*0f70*/  ULEA.HI.X.SX32 UR35, UR5, UR13, 0x1, UP0 ;  /* 0x0000000d05237291 */ /* 0x000fe200080f0eff */
[----:B------:R-:W-:Y:S11]  /*0f80*/  @P0 BRA `(.L_x_34) ;  /* 0x0000000000300947 */ /* 0x000ff60003800000 */
[----:B---345:R-:W3:Y:S01]  /*0f90*/  S2R R2, SR_LANEID ;  /* 0x0000000000027919 */ /* 0x038ee20000000000 */
[----:B------:R-:W-:Y:S05]  /*0fa0*/  WARPSYNC.ALL ;  /* 0x0000000000007948 */ /* 0x000fea0003800000 */
[----:B------:R-:W-:Y:S01]  /*0fb0*/  NOP ;  /* 0x0000000000007918 */ /* 0x000fe20000000000 */
[----:B---3--:R-:W-:-:S05]  /*0fc0*/  IMAD.SHL.U32 R6, R2, 0x4, RZ ;  /* 0x0000000402067824 */ /* 0x008fca00078e00ff */
[----:B------:R-:W3:Y:S01]  /*0fd0*/  LDS R7, [R6+UR11] ;  /* 0x0000000b06077984 */ /* 0x000ee20008000800 */
[----:B------:R-:W-:-:S05]  /*0fe0*/  IADD3 R2, P3, PT, R6, UR34, RZ ;  /* 0x0000002206027c10 */ /* 0x000fca000ff7e0ff */
[----:B------:R-:W-:-:S05]  /*0ff0*/  IMAD.X R3, RZ, RZ, UR35, P3 ;  /* 0x00000023ff037e24 */ /* 0x000fca00098e06ff */
[----:B---3--:R3:W4:Y:S01]  /*1000*/  ATOMG.E.EXCH.STRONG.GPU PT, RZ, [R2], R7 ;  /* 0x0000000702ff73a8 */ /* 0x00872200041ee100 */
[----:B------:R-:W-:-:S04]  /*1010*/  DEPBAR {5,4,3,2,1,0} ;  /* 0x0000003f0000791a */ /* 0x000fc80000000000 */
[----:B------:R-:W5:Y:S02]  /*1020*/  CCTL.E.C.LDCU.IV.DEEP [UR34] ;  /* 0x0000000022007540 */ /* 0x000f640009c08000 */
[----:B-----5:R3:W-:Y:S01]  /*1030*/  UTMACCTL.IV [UR34] ;  /* 0x00000000220079b9 */ /* 0x0207e20008000000 */
[----:B------:R-:W-:Y:S01]  /*1040*/  NOP ;  /* 0x0000000000007918 */ /* 0x000fe20000000000 */
.L_x_34:
[----:B------:R-:W-:Y:S05]  /*1050*/  @P0 BRA `(.L_x_35) ;  /* 0x00000000000c0947 */ /* 0x000fea0003800000 */
[----:B------:R0:W-:Y:S01]  /*1060*/  UTMACMDFLUSH ;  /* 0x00000000000079b7 */ /* 0x0001e20000000000 */
[----:B------:R-:W-:Y:S05]  /*1070*/  @P0 BRA `(.L_x_35) ;  /* 0x0000000000040947 */ /* 0x000fea0003800000 */
[----:B------:R-:W-:-:S04]  /*1080*/  DEPBAR.LE SB0, 0x0 ;  /* 0x000080000000791a */ /* 0x000fc80000000000 */
.L_x_35:
[----:B------:R-:W-:Y:S05]  /*1090*/  WARPSYNC.ALL ;  /* 0x0000000000007948 */ /* 0x000fea0003800000 */
[----:B------:R-:W-:Y:S01]  /*10a0*/  NOP ;  /* 0x0000000000007918 */ /* 0x000fe20000000000 */
[----:B----4-:R-:W-:Y:S06]  /*10b0*/  BAR.SYNC.DEFER_BLOCKING 0x0 ;  /* 0x0000000000007b1d */ /* 0x010fec0000010000 */
[----:B------:R-:W-:Y:S02]  /*10c0*/  BSSY.RECONVERGENT B2, `(.L_x_36) ;  /* 0x000000b000027945 */ /* 0x000fe40003800200 */
[----:B------:R-:W-:Y:S06]  /*10d0*/  BAR.SYNC.DEFER_BLOCKING 0x0 ;  /* 0x0000000000007b1d */ /* 0x000fec0000010000 */
[----:B------:R4:W-:Y:S01]  /*10e0*/  @!P0 STS [R11], RZ ;  /* 0x000000ff0b008388 */ /* 0x0009e20000000800 */
[----:B------:R-:W-:Y:S01]  /*10f0*/  NOP ;  /* 0x0000000000007918 */ /* 0x000fe20000000000 */
[----:B------:R-:W-:Y:S05]  /*1100*/  @P2 BRA `(.L_x_37) ;  /* 0x0000000000182947 */ /* 0x000fea0003800000 */
[----:B---3-5:R-:W3:Y:S01]  /*1110*/  LDS R2, [UR11+0x8] ;  /* 0x0000080bff027984 */ /* 0x028ee20008000800 */
[----:B------:R-:W5:Y:S01]  /*1120*/  LDC.64 R6, c[0x0][0x390] ;  /* 0x0000e400ff067b82 */ /* 0x000f620000000a00 */
[----:B------:R-:W-:Y:S02]  /*1130*/  IMAD.MOV.U32 R3, RZ, RZ, 0x70 ;  /* 0x00000070ff037424 */ /* 0x000fe400078e00ff */
[----:B-----5:R5:W-:Y:S03]  /*1140*/  STS.64 [UR11], R6 ;  /* 0x00000006ff007988 */ /* 0x020be60008000a0b */
[----:B---3--:R-:W-:-:S05]  /*1150*/  LOP3.LUT R2, R2, 0x10, R3, 0xd8, !PT ;  /* 0x0000001002027812 */ /* 0x008fca00078ed803 */
[----:B------:R5:W-:Y:S02]  /*1160*/  STS [UR11+0x8], R2 ;  /* 0x00000802ff007988 */ /* 0x000be4000800080b */
.L_x_37:
[----:B---3--:R-:W-:Y:S05]  /*1170*/  BSYNC.RECONVERGENT B2 ;  /* 0x0000000000027941 */ /* 0x008fea0003800200 */
.L_x_36:
[----:B------:R-:W-:Y:S04]  /*1180*/  BSSY.RECONVERGENT B3, `(.L_x_38) ;  /* 0x0000011000037945 */ /* 0x000fe80003800200 */
[----:B------:R-:W-:Y:S04]  /*1190*/  BSSY.RELIABLE B2, `(.L_x_39) ;  /* 0x000000e000027945 */ /* 0x000fe80003800100 */
[----:B------:R-:W-:Y:S05]  /*11a0*/  @P2 BRA `(.L_x_40) ;  /* 0x0000000000242947 */ /* 0x000fea0003800000 */
[----:B-----5:R-:W3:Y:S01]  /*11b0*/  LDS R2, [UR11+0x34] ;  /* 0x0000340bff027984 */ /* 0x020ee20008000800 */
[----:B------:R-:W-:-:S05]  /*11c0*/  IMAD.MOV.U32 R3, RZ, RZ, 0x3f000000 ;  /* 0x3f000000ff037424 */ /* 0x000fca00078e00ff */
[----:B---3--:R-:W-:-:S05]  /*11d0*/  LOP3.LUT R2, R2, 0xff000000, R3, 0xb8, !PT ;  /* 0xff00000002027812 */ /* 0x008fca00078eb803 */
[----:B------:R3:W-:Y:S01]  /*11e0*/  STS [UR11+0x34], R2 ;  /* 0x00003402ff007988 */ /* 0x0007e2000800080b */
[----:B------:R-:W-:Y:S05]  /*11f0*/  @P2 BRA `(.L_x_41) ;  /* 0x00000000001c2947 */ /* 0x000fea0003800000 */
[----:B---3--:R-:W3:Y:S01]  /*1200*/  LDS R2, [UR11+0x38] ;  /* 0x0000380bff027984 */ /* 0x008ee20008000800 */
[----:B------:R-:W-:-:S05]  /*1210*/  IMAD.MOV.U32 R3, RZ, RZ, 0x3f ;  /* 0x0000003fff037424 */ /* 0x000fca00078e00ff */
[----:B---3--:R-:W-:-:S05]  /*1220*/  LOP3.LUT R2, R2, 0xff, R3, 0xb8, !PT ;  /* 0x000000ff02027812 */ /* 0x008fca00078eb803 */
[----:B------:R3:W-:Y:S02]  /*1230*/  STS [UR11+0x38], R2 ;  /* 0x00003802ff007988 */ /* 0x0007e4000800080b */
.L_x_40:
[----:B------:R-:W-:Y:S05]  /*1240*/  @P2 BREAK.RELIABLE B2 ;  /* 0x0000000000022942 */ /* 0x000fea0003800100 */
[----:B------:R-:W-:Y:S05]  /*1250*/  @P2 BRA `(.L_x_42) ;  /* 0x00000000000c2947 */ /* 0x000fea0003800000 */
[----:B------:R2:W-:Y:S02]  /*1260*/  STS [UR11+0x20], R5 ;  /* 0x00002005ff007988 */ /* 0x0005e4000800080b */
.L_x_41:
[----:B------:R-:W-:Y:S05]  /*1270*/  BSYNC.RELIABLE B2 ;  /* 0x0000000000027941 */ /* 0x000fea0003800100 */
.L_x_39:
[----:B------:R2:W-:Y:S02]  /*1280*/  @!P2 STS [UR11+0x24], R4 ;  /* 0x00002404ff00a988 */ /* 0x0005e4000800080b */
.L_x_42:
[----:B------:R-:W-:Y:S05]  /*1290*/  BSYNC.RECONVERGENT B3 ;  /* 0x0000000000037941 */ /* 0x000fea0003800200 */
.L_x_38:
[----:B------:R-:W-:Y:S05]  /*12a0*/  WARPSYNC.ALL ;  /* 0x0000000000007948 */ /* 0x000fea0003800000 */
[----:B------:R-:W-:Y:S01]  /*12b0*/  NOP ;  /* 0x0000000000007918 */ /* 0x000fe20000000000 */
[----:B------:R-:W-:Y:S04]  /*12c0*/  BSSY.RECONVERGENT B3, `(.L_x_43) ;  /* 0x000000e000037945 */ /* 0x000fe80003800200 */
[----:B------:R-:W-:Y:S05]  /*12d0*/  @P2 BRA `(.L_x_44) ;  /* 0x0000000000302947 */ /* 0x000fea0003800000 */
[----:B------:R-:W2:Y:S02]  /*12e0*/  LDS R3, [UR11+0x34] ;  /* 0x0000340bff037984 */ /* 0x000ea40008000800 */
[----:B--2---:R-:W2:Y:S02]  /*12f0*/  LDC.64 R4, c[0x0][0x3b8] ;  /* 0x0000ee00ff047b82 */ /* 0x004ea40000000a00 */
[----:B---3-5:R-:W3:Y:S01]  /*1300*/  LDS R2, [UR11+0x1c] ;  /* 0x00001c0bff027984 */ /* 0x028ee20008000800 */
[C---:B--2---:R-:W-:Y:S01]  /*1310*/  SHF.L.U64.HI R5, R4.reuse, 0x1, R5 ;  /* 0x0000000104057819 */ /* 0x044fe20000010205 */
[----:B------:R-:W-:-:S03]  /*1320*/  IMAD.SHL.U32 R4, R4, 0x2, RZ ;  /* 0x0000000204047824 */ /* 0x000fc600078e00ff */
[--C-:B------:R-:W-:Y:S02]  /*1330*/  SHF.R.U32.HI R7, RZ, 0x4, R5.reuse ;  /* 0x00000004ff077819 */ /* 0x100fe40000011605 */
[----:B------:R-:W-:-:S05]  /*1340*/  SHF.R.U64 R4, R4, 0x4, R5 ;  /* 0x0000000404047819 */ /* 0x000fca0000001205 */
[----:B------:R2:W-:Y:S01]  /*1350*/  STS [UR11+0xc], R4 ;  /* 0x00000c04ff007988 */ /* 0x0005e2000800080b */
[----:B------:R-:W-:Y:S02]  /*1360*/  LOP3.LUT R3, R3, 0x7, RZ, 0xb8, !PT ;  /* 0x0000000703037812 */ /* 0x000fe400078eb8ff */
[----:B---3--:R-:W-:-:S03]  /*1370*/  LOP3.LUT R2, R2, 0xf, R7, 0xb8, !PT ;  /* 0x0000000f02027812 */ /* 0x008fc600078eb807 */
[----:B------:R2:W-:Y:S04]  /*1380*/  STS [UR11+0x34], R3 ;  /* 0x00003403ff007988 */ /* 0x0005e8000800080b */
[----:B------:R2:W-:Y:S02]  /*1390*/  STS [UR11+0x1c], R2 ;  /* 0x00001c02ff007988 */ /* 0x0005e4000800080b */
.L_x_44:
[----:B------:R-:W-:Y:S05]  /*13a0*/  BSYNC.RECONVERGENT B3 ;  /* 0x0000000000037941 */ /* 0x000fea0003800200 */
.L_x_43:
[----:B------:R-:W-:Y:S04]  /*13b0*/  BSSY.RECONVERGENT B4, `(.L_x_45) ;  /* 0x000001a000047945 */ /* 0x000fe80003800200 */
[----:B------:R-:W-:Y:S04]  /*13c0*/  BSSY.RELIABLE B3, `(.L_x_46) ;  /* 0x0000015000037945 */ /* 0x000fe80003800100 */
[----:B------:R-:W-:Y:S05]  /*13d0*/  @P2 BRA `(.L_x_47) ;  /* 0x0000000000202947 */ /* 0x000fea0003800000 */
[----:B--23-5:R-:W2:Y:S02]  /*13e0*/  LDS R2, [UR11+0x34] ;  /* 0x0000340bff027984 */ /* 0x02cea40008000800 */
[----:B--2---:R-:W-:-:S05]  /*13f0*/  LOP3.LUT R2, R2, 0x38, RZ, 0xb8, !PT ;  /* 0x0000003802027812 */ /* 0x004fca00078eb8ff */
[----:B------:R2:W-:Y:S01]  /*1400*/  STS [UR11+0x34], R2 ;  /* 0x00003402ff007988 */ /* 0x0005e2000800080b */
[----:B------:R-:W-:Y:S05]  /*1410*/  @P2 BRA `(.L_x_48) ;  /* 0x0000000000202947 */ /* 0x000fea0003800000 */
[----:B--2---:R-:W2:Y:S01]  /*1420*/  LDS R2, [UR11+0x8] ;  /* 0x0000080bff027984 */ /* 0x004ea20008000800 */
[----:B------:R-:W-:-:S05]  /*1430*/  IMAD.MOV.U32 R3, RZ, RZ, 0x780 ;  /* 0x00000780ff037424 */ /* 0x000fca00078e00ff */
[----:B--2---:R-:W-:-:S05]  /*1440*/  LOP3.LUT R2, R2, 0x300, R3, 0xd8, !PT ;  /* 0x0000030002027812 */ /* 0x004fca00078ed803 */
[----:B------:R2:W-:Y:S02]  /*1450*/  STS [UR11+0x8], R2 ;  /* 0x00000802ff007988 */ /* 0x0005e4000800080b */
.L_x_47:
[----:B------:R-:W-:Y:S05]  /*1460*/  @P2 BRA `(.L_x_49) ;  /* 0x0000000000282947 */ /* 0x000fea0003800000 */
[----:B--23-5:R-:W2:Y:S02]  /*1470*/  LDS R2, [UR11+0x8] ;  /* 0x0000080bff027984 */ /* 0x02cea40008000800 */
[----:B--2---:R-:W-:-:S05]  /*1480*/  LOP3.LUT R2, R2, 0x1800, RZ, 0xb8, !PT ;  /* 0x0000180002027812 */ /* 0x004fca00078eb8ff */
[----:B------:R3:W-:Y:S02]  /*1490*/  STS [UR11+0x8], R2 ;  /* 0x00000802ff007988 */ /* 0x0007e4000800080b */
.L_x_48:
[----:B------:R-:W-:Y:S05]  /*14a0*/  @P2 BREAK.RELIABLE B3 ;  /* 0x0000000000032942 */ /* 0x000fea0003800100 */
[----:B------:R-:W-:Y:S05]  /*14b0*/  @P2 BRA `(.L_x_50) ;  /* 0x0000000000242947 */ /* 0x000fea0003800000 */
[----:B--23--:R-:W2:Y:S01]  /*14c0*/  LDS R2, [UR11+0x8] ;  /* 0x0000080bff027984 */ /* 0x00cea20008000800 */
[----:B------:R-:W-:-:S05]  /*14d0*/  IMAD.MOV.U32 R3, RZ, RZ, 0x6000 ;  /* 0x00006000ff037424 */ /* 0x000fca00078e00ff */
[----:B--2---:R-:W-:-:S04]  /*14e0*/  LOP3.LUT R2, R2, 0x6000, R3, 0xd8, !PT ;  /* 0x0000600002027812 */ /* 0x004fc800078ed803 */
[----:B------:R-:W-:-:S05]  /*14f0*/  LOP3.LUT R2, R2, 0x400000, RZ, 0xb8, !PT ;  /* 0x0040000002027812 */ /* 0x000fca00078eb8ff */
[----:B------:R2:W-:Y:S02]  /*1500*/  STS [UR11+0x8], R2 ;  /* 0x00000802ff007988 */ /* 0x0005e4000800080b */
.L_x_49:
[----:B------:R-:W-:Y:S05]  /*1510*/  BSYNC.RELIABLE B3 ;  /* 0x0000000000037941 */ /* 0x000fea0003800100 */
.L_x_46:
[----:B--23-5:R-:W2:Y:S02]  /*1520*/  @!P2 LDS R2, [UR11+0x8] ;  /* 0x0000080bff02a984 */ /* 0x02cea40008000800 */
[----:B--2---:R-:W-:-:S05]  /*1530*/  @!P2 LOP3.LUT R2, R2, 0x8000, RZ, 0xb8, !PT ;  /* 0x000080000202a812 */ /* 0x004fca00078eb8ff */
[----:B------:R5:W-:Y:S02]  /*1540*/  @!P2 STS [UR11+0x8], R2 ;  /* 0x00000802ff00a988 */ /* 0x000be4000800080b */
.L_x_50:
[----:B------:R-:W-:Y:S05]  /*1550*/  BSYNC.RECONVERGENT B4 ;  /* 0x0000000000047941 */ /* 0x000fea0003800200 */
.L_x_45:
[----:B------:R-:W-:Y:S05]  /*1560*/  WARPSYNC.ALL ;  /* 0x0000000000007948 */ /* 0x000fea0003800000 */
[----:B------:R-:W-:Y:S01]  /*1570*/  NOP ;  /* 0x0000000000007918 */ /* 0x000fe20000000000 */
[----:B------:R-:W-:-:S04]  /*1580*/  UIADD3 UR4, UPT, UPT, UR4, 0x100, URZ ;  /* 0x0000010004047890 */ /* 0x000fc8000fffe0ff */
[----:B------:R-:W-:-:S04]  /*1590*/  UIADD3 UR12, UP0, UPT, UR4, UR12, URZ ;  /* 0x0000000c040c7290 */ /* 0x000fc8000ff1e0ff */
[----:B------:R-:W-:Y:S01]  /*15a0*/  ULEA.HI.X.SX32 UR13, UR4, UR13, 0x1, UP0 ;  /* 0x0000000d040d7291 */ /* 0x000fe200080f0eff */
[----:B------:R-:W-:Y:S11]  /*15b0*/  @P0 BRA `(.L_x_51) ;  /* 0x0000000000300947 */ /* 0x000ff60003800000 */
[----:B--23-5:R-:W2:Y:S01]  /*15c0*/  S2R R2, SR_LANEID ;  /* 0x0000000000027919 */ /* 0x02cea20000000000 */
[----:B------:R-:W-:Y:S05]  /*15d0*/  WARPSYNC.ALL ;  /* 0x0000000000007948 */ /* 0x000fea0003800000 */
[----:B------:R-:W-:Y:S01]  /*15e0*/  NOP ;  /* 0x0000000000007918 */ /* 0x000fe20000000000 */
[----:B--2---:R-:W-:-:S05]  /*15f0*/  IMAD.SHL.U32 R4, R2, 0x4, RZ ;  /* 0x0000000402047824 */ /* 0x004fca00078e00ff */
[----:B------:R-:W2:Y:S01]  /*1600*/  LDS R5, [R4+UR11] ;  /* 0x0000000b04057984 */ /* 0x000ea20008000800 */
[----:B------:R-:W-:-:S05]  /*1610*/  IADD3 R2, P3, PT, R4, UR12, RZ ;  /* 0x0000000c04027c10 */ /* 0x000fca000ff7e0ff */
[----:B------:R-:W-:-:S05]  /*1620*/  IMAD.X R3, RZ, RZ, UR13, P3 ;  /* 0x0000000dff037e24 */ /* 0x000fca00098e06ff */
[----:B--2---:R2:W3:Y:S01]  /*1630*/  ATOMG.E.EXCH.STRONG.GPU PT, RZ, [R2], R5 ;  /* 0x0000000502ff73a8 */ /* 0x0044e200041ee100 */
[----:B------:R-:W-:-:S04]  /*1640*/  DEPBAR {5,4,3,2,1,0} ;  /* 0x0000003f0000791a */ /* 0x000fc80000000000 */
[----:B------:R-:W5:Y:S02]  /*1650*/  CCTL.E.C.LDCU.IV.DEEP [UR12] ;  /* 0x000000000c007540 */ /* 0x000f640009c08000 */
[----:B-----5:R2:W-:Y:S01]  /*1660*/  UTMACCTL.IV [UR12] ;  /* 0x000000000c0079b9 */ /* 0x0205e20008000000 */
[----:B------:R-:W-:Y:S01]  /*1670*/  NOP ;  /* 0x0000000000007918 */ /* 0x000fe20000000000 */
.L_x_51:
[----:B------:R-:W-:Y:S05]  /*1680*/  @P0 BRA `(.L_x_52) ;  /* 0x00000000000c0947 */ /* 0x000fea0003800000 */
[----:B------:R0:W-:Y:S01]  /*1690*/  UTMACMDFLUSH ;  /* 0x00000000000079b7 */ /* 0x0001e20000000000 */
[----:B------:R-:W-:Y:S05]  /*16a0*/  @P0 BRA `(.L_x_52) ;  /* 0x0000000000040947 */ /* 0x000fea0003800000 */
[----:B------:R-:W-:-:S04]  /*16b0*/  DEPBAR.LE SB0, 0x0 ;  /* 0x000080000000791a */ /* 0x000fc80000000000 */
.L_x_52:
[----:B------:R-:W-:Y:S05]  /*16c0*/  WARPSYNC.ALL ;  /* 0x0000000000007948 */ /* 0x000fea0003800000 */
[----:B------:R-:W-:Y:S01]  /*16d0*/  NOP ;  /* 0x0000000000007918 */ /* 0x000fe20000000000 */
[----:B---3--:R-:W-:Y:S01]  /*16e0*/  BAR.SYNC.DEFER_BLOCKING 0x0 ;  /* 0x0000000000007b1d */ /* 0x008fe20000010000 */
[----:B--2--5:R-:W-:Y:S01]  /*16f0*/  SHF.R.U32.HI R2, RZ, 0x5, R0 ;  /* 0x00000005ff027819 */ /* 0x024fe20000011600 */
[----:B------:R-:W-:-:S03]  /*1700*/  USHF.L.U32 UR15, UR15, 0x8, URZ ;  /* 0x000000080f0f7899 */ /* 0x000fc600080006ff */
[----:B------:R-:W-:Y:S01]  /*1710*/  R2UR UR14, R2 ;  /* 0x00000000020e72ca */ /* 0x000fe200000e0000 */
[----:B------:R-:W-:Y:S01]  /*1720*/  VOTEU.ALL UP0, P2 ;  /* 0x0000000000ff7886 */ /* 0x000fe20001000000 */
[----:B------:R-:W-:Y:S01]  /*1730*/  UMOV UR4, 0x1 ;  /* 0x0000000100047882 */ /* 0x000fe20000000000 */
[----:B------:R-:W-:Y:S01]  /*1740*/  VOTEU.ALL UP1, P2 ;  /* 0x0000000000ff7886 */ /* 0x000fe20001020000 */
[----:B------:R-:W-:Y:S02]  /*1750*/  BSSY.RECONVERGENT B4, `(.L_x_53) ;  /* 0x0000018000047945 */ /* 0x000fe40003800200 */
[----:B------:R-:W-:-:S04]  /*1760*/  @!UP0 UIADD3 UR6, UPT, UPT, -UR4, 0x100000, URZ ;  /* 0x0010000004068890 */ /* 0x000fc8000fffe1ff */
[----:B------:R-:W-:Y:S02]  /*1770*/  @!UP0 USHF.L.U32 UR7, UR6, 0xb, URZ ;  /* 0x0000000b06078899 */ /* 0x000fe400080006ff */
[----:B------:R-:W-:Y:S02]  /*1780*/  @!UP0 USHF.L.U32 UR6, UR6, 0x1, URZ ;  /* 0x0000000106068899 */ /* 0x000fe400080006ff */
[----:B------:R-:W-:-:S04]  /*1790*/  @!UP0 UIADD3 UR4, UPT, UPT, -UR4, 0x100000, URZ ;  /* 0x0010000004048890 */ /* 0x000fc8000fffe1ff */
[----:B------:R-:W-:Y:S02]  /*17a0*/  @!UP0 USHF.L.U32 UR5, UR4, 0xb, URZ ;  /* 0x0000000b04058899 */ /* 0x000fe400080006ff */
[----:B------:R-:W-:Y:S01]  /*17b0*/  @!UP0 USHF.L.U32 UR4, UR4, 0x1, URZ ;  /* 0x0000000104048899 */ /* 0x000fe200080006ff */
[----:B------:R-:W-:Y:S01]  /*17c0*/  VOTEU.ALL UP0, P2 ;  /* 0x0000000000ff7886 */ /* 0x000fe20001000000 */
[----:B------:R-:W2:Y:S04]  /*17d0*/  FENCE.VIEW.ASYNC.S ;  /* 0x00000000000073c6 */ /* 0x000ea80000000000 */
[----:B--2---:R2:W3:Y:S06]  /*17e0*/  @!UP0 SYNCS.EXCH.64 URZ, [UR11+0x3c000], UR6 ;  /* 0x03c000060bff85b2 */ /* 0x0044ec0008000100 */
[----:B------:R2:W3:Y:S02]  /*17f0*/  @!UP1 SYNCS.EXCH.64 URZ, [UR11+0x3c020], UR4 ;  /* 0x03c020040bff95b2 */ /* 0x0004e40008000100 */
[----:B---3--:R-:W-:Y:S06]  /*1800*/  BAR.SYNC.DEFER_BLOCKING 0x0 ;  /* 0x0000000000007b1d */ /* 0x008fec0000010000 */
[----:B------:R-:W-:Y:S05]  /*1810*/  @P2 BRA `(.L_x_54) ;  /* 0x00000000002c2947 */ /* 0x000fea0003800000 */
[----:B--2---:R-:W-:Y:S02]  /*1820*/  UMOV UR4, 0x1 ;  /* 0x0000000100047882 */ /* 0x004fe40000000000 */
[----:B------:R-:W-:-:S04]  /*1830*/  UIADD3 UR6, UPT, UPT, -UR4, 0x100000, URZ ;  /* 0x0010000004067890 */ /* 0x000fc8000fffe1ff */
[----:B------:R-:W-:Y:S02]  /*1840*/  USHF.L.U32 UR7, UR6, 0xb, URZ ;  /* 0x0000000b06077899 */ /* 0x000fe400080006ff */
[----:B------:R-:W-:Y:S02]  /*1850*/  USHF.L.U32 UR6, UR6, 0x1, URZ ;  /* 0x0000000106067899 */ /* 0x000fe400080006ff */
[----:B------:R-:W-:-:S04]  /*1860*/  UIADD3 UR4, UPT, UPT, -UR4, 0x100000, URZ ;  /* 0x0010000004047890 */ /* 0x000fc8000fffe1ff */
[----:B------:R-:W-:Y:S02]  /*1870*/  USHF.L.U32 UR5, UR4, 0xb, URZ ;  /* 0x0000000b04057899 */ /* 0x000fe400080006ff */
[----:B------:R-:W-:Y:S01]  /*1880*/  USHF.L.U32 UR4, UR4, 0x1, URZ ;  /* 0x0000000104047899 */ /* 0x000fe200080006ff */
[----:B------:R-:W2:Y:S03]  /*1890*/  FENCE.VIEW.ASYNC.S ;  /* 0x00000000000073c6 */ /* 0x000ea60000000000 */
[----:B--2---:R3:W5:Y:S08]  /*18a0*/  SYNCS.EXCH.64 URZ, [UR11+0x3c008], UR6 ;  /* 0x03c008060bff75b2 */ /* 0x0047700008000100 */
[----:B------:R3:W2:Y:S02]  /*18b0*/  SYNCS.EXCH.64 URZ, [UR11+0x3c028], UR4 ;  /* 0x03c028040bff75b2 */ /* 0x0006a40008000100 */
[----:B---3--:R-:W-:Y:S01]  /*18c0*/  NOP ;  /* 0x0000000000007918 */ /* 0x008fe20000000000 */
.L_x_54:
[----:B--2---:R-:W-:Y:S05]  /*18d0*/  BSYNC.RECONVERGENT B4 ;  /* 0x0000000000047941 */ /* 0x004fea0003800200 */
.L_x_53:
[----:B-----5:R-:W-:Y:S01]  /*18e0*/  BAR.SYNC.DEFER_BLOCKING 0x0 ;  /* 0x0000000000007b1d */ /* 0x020fe20000010000 */
[----:B------:R-:W-:Y:S01]  /*18f0*/  UIADD3 UR6, UPT, UPT, UR11, 0x3c020, URZ ;  /* 0x0003c0200b067890 */ /* 0x000fe2000fffe0ff */
[----:B------:R-:W-:Y:S01]  /*1900*/  ISETP.GE.AND P0, PT, R13, 0x1, PT ;  /* 0x000000010d00780c */ /* 0x000fe20003f06270 */
[----:B------:R-:W-:-:S03]  /*1910*/  USHF.L.U32 UR7, UR16, 0x6, URZ ;  /* 0x0000000610077899 */ /* 0x000fc600080006ff */
[----:B------:R-:W-:Y:S04]  /*1920*/  BSSY.RECONVERGENT B4, `(.L_x_55) ;  /* 0x000000d000047945 */ /* 0x000fe80003800200 */
[----:B------:R-:W-:Y:S05]  /*1930*/  @P2 BRA `(.L_x_56) ;  /* 0x00000000002c2947 */ /* 0x000fea0003800000 */
[----:B------:R-:W-:Y:S02]  /*1940*/  UMOV UR4, 0x1 ;  /* 0x0000000100047882 */ /* 0x000fe40000000000 */
[----:B------:R-:W-:-:S04]  /*1950*/  UIADD3 UR18, UPT, UPT, -UR4, 0x100000, URZ ;  /* 0x0010000004127890 */ /* 0x000fc8000fffe1ff */
[----:B------:R-:W-:Y:S02]  /*1960*/  USHF.L.U32 UR19, UR18, 0xb, URZ ;  /* 0x0000000b12137899 */ /* 0x000fe400080006ff */
[----:B------:R-:W-:Y:S02]  /*1970*/  USHF.L.U32 UR18, UR18, 0x1, URZ ;  /* 0x0000000112127899 */ /* 0x000fe400080006ff */
[----:B------:R-:W-:-:S04]  /*1980*/  UIADD3 UR4, UPT, UPT, -UR4, 0x100000, URZ ;  /* 0x0010000004047890 */ /* 0x000fc8000fffe1ff */
[----:B------:R-:W-:Y:S02]  /*1990*/  USHF.L.U32 UR5, UR4, 0xb, URZ ;  /* 0x0000000b04057899 */ /* 0x000fe400080006ff */
[----:B------:R-:W-:Y:S01]  /*19a0*/  USHF.L.U32 UR4, UR4, 0x1, URZ ;  /* 0x0000000104047899 */ /* 0x000fe200080006ff */
[----:B------:R-:W2:Y:S03]  /*19b0*/  FENCE.VIEW.ASYNC.S ;  /* 0x00000000000073c6 */ /* 0x000ea60000000000 */
[----:B--2---:R2:W3:Y:S08]  /*19c0*/  SYNCS.EXCH.64 URZ, [UR11+0x3c010], UR18 ;  /* 0x03c010120bff75b2 */ /* 0x0044f00008000100 */
[----:B------:R2:W5:Y:S01]  /*19d0*/  SYNCS.EXCH.64 URZ, [UR11+0x3c030], UR4 ;  /* 0x03c030040bff75b2 */ /* 0x0005620008000100 */
[----:B------:R-:W-:Y:S01]  /*19e0*/  NOP ;  /* 0x0000000000007918 */ /* 0x000fe20000000000 */
.L_x_56:
[----:B--2---:R-:W-:Y:S05]  /*19f0*/  BSYNC.RECONVERGENT B4 ;  /* 0x0000000000047941 */ /* 0x004fea0003800200 */
.L_x_55:
[----:B------:R-:W-:Y:S05]  /*1a00*/  @!P0 BRA `(.L_x_57) ;  /* 0x0000000c00408947 */ /* 0x000fea0003800000 */
[----:B---3-5:R-:W-:Y:S01]  /*1a10*/  BAR.SYNC.DEFER_BLOCKING 0x0 ;  /* 0x0000000000007b1d */ /* 0x028fe20000010000 */
[----:B------:R-:W-:Y:S01]  /*1a20*/  ELECT P0, URZ, PT ;  /* 0x0000000000ff782f */ /* 0x000fe20003800000 */
[----:B------:R-:W-:Y:S01]  /*1a30*/  @!P2 IMAD.MOV.U32 R2, RZ, RZ, 0x14000 ;  /* 0x00014000ff02a424 */ /* 0x000fe200078e00ff */
[----:B------:R-:W-:Y:S02]  /*1a40*/  ULOP3.LUT UR4, UR14, 0x1, URZ, 0xc0, !UPT ;  /* 0x000000010e047892 */ /* 0x000fe4000f8ec0ff */
[----:B------:R-:W-:Y:S01]  /*1a50*/  ISETP.LT.U32.AND P0, PT, R10, 0x40, P0 ;  /* 0x000000400a00780c */ /* 0x000fe20000701070 */
[----:B------:R-:W-:Y:S02]  /*1a60*/  UIADD3 UR21, UPT, UPT, UR11, 0x3c000, URZ ;  /* 0x0003c0000b157890 */ /* 0x000fe4000fffe0ff */
[----:B------:R-:W-:Y:S02]  /*1a70*/  ULEA UR5, UR4, UR11, 0xd ;  /* 0x0000000b04057291 */ /* 0x000fe4000f8e68ff */
[----:B------:R-:W-:Y:S01]  /*1a80*/  USHF.L.U32 UR22, UR4, 0x6, URZ ;  /* 0x0000000604167899 */ /* 0x000fe200080006ff */
[----:B------:R-:W-:Y:S01]  /*1a90*/  UMOV UR23, UR7 ;  /* 0x0000000700177c82 */ /* 0x000fe20008000000 */
[----:B------:R-:W-:Y:S01]  /*1aa0*/  ULOP3.LUT UR16, UR14, 0x3, URZ, 0xc0, !UPT ;  /* 0x000000030e107892 */ /* 0x000fe2000f8ec0ff */
[----:B------:R-:W-:Y:S01]  /*1ab0*/  UMOV UR27, URZ ;  /* 0x000000ff001b7c82 */ /* 0x000fe20008000000 */
[----:B------:R-:W-:-:S02]  /*1ac0*/  UMOV UR25, UR21 ;  /* 0x0000001500197c82 */ /* 0x000fc40008000000 */
[----:B------:R-:W-:Y:S02]  /*1ad0*/  ULEA UR24, UR16, UR11, 0xe ;  /* 0x0000000b10187291 */ /* 0x000fe4000f8e70ff */
[----:B------:R-:W-:Y:S01]  /*1ae0*/  VOTEU.ANY UP0, P0 ;  /* 0x0000000000ff7886 */ /* 0x000fe20000000100 */
[----:B------:R-:W-:Y:S01]  /*1af0*/  ULEA UR26, UR16, UR15, 0x6 ;  /* 0x0000000f101a7291 */ /* 0x000fe2000f8e30ff */
[----:B------:R2:W-:Y:S01]  /*1b00*/  @!P2 SYNCS.ARRIVE.TRANS64 RZ, [UR11+0x3c000], R2 ;  /* 0x03c00002ffffa9a7 */ /* 0x0005e2000800000b */
[----:B------:R-:W-:Y:S02]  /*1b10*/  BAR.SYNC.DEFER_BLOCKING 0x0 ;  /* 0x0000000000007b1d */ /* 0x000fe40000010000 */
[----:B------:R-:W-:-:S04]  /*1b20*/  @UP0 UIADD3 UR20, UPT, UPT, UR5, 0x30000, URZ ;  /* 0x0003000005140890 */ /* 0x000fc8000fffe0ff */
[----:B------:R-:W-:-:S05]  /*1b30*/  VOTEU.ANY UP0, P0 ;  /* 0x0000000000ff7886 */ /* 0x000fca0000000100 */
[----:B------:R2:W-:Y:S01]  /*1b40*/  @UP0 UTMALDG.2D [UR20], [UR8] ;  /* 0x00000014080005b4 */ /* 0x0005e20008008000 */
[----:B------:R-:W-:Y:S01]  /*1b50*/  UISETP.NE.U32.AND UP0, UPT, UR14, URZ, UPT ;  /* 0x000000ff0e00728c */ /* 0x000fe2000bf05070 */
[----:B------:R3:W-:Y:S06]  /*1b60*/  MEMBAR.ALL.CTA ;  /* 0x0000000000007992 */ /* 0x0007ec0000008000 */
[----:B---3--:R-:W3:Y:S02]  /*1b70*/  FENCE.VIEW.ASYNC.S ;  /* 0x00000000000073c6 */ /* 0x008ee40000000000 */
[----:B---3--:R-:W-:Y:S06]  /*1b80*/  BAR.SYNC.DEFER_BLOCKING 0x0 ;  /* 0x0000000000007b1d */ /* 0x008fec0000010000 */
[----:B------:R2:W-:Y:S02]  /*1b90*/  UTMALDG.2D [UR24], [UR34] ;  /* 0x00000018220075b4 */ /* 0x0005e40008008000 */
[----:B------:R-:W-:Y:S06]  /*1ba0*/  BAR.SYNC.DEFER_BLOCKING 0x0 ;  /* 0x0000000000007b1d */ /* 0x000fec0000010000 */
[----:B------:R-:W3:Y:S02]  /*1bb0*/  SYNCS.PHASECHK.TRANS64.TRYWAIT P0, [UR11+0x3c000], RZ ;  /* 0x03c000ffff0075a7 */ /* 0x000ee4000800110b */
[----:B--23--:R-:W-:Y:S05]  /*1bc0*/  @!P0 BRA `(.L_x_58) ;  /* 0x0000001400888947 */ /* 0x00cfea0003800000 */
.L_x_74:
[----:B------:R-:W-:Y:S05]  /*1bd0*/  BRA.U UP0, `(.L_x_59) ;  /* 0x0000000100cc7547 */ /* 0x000fea000b800000 */
[----:B------:R-:W-:Y:S02]  /*1be0*/  USHF.R.U32.HI UR18, URZ, 0x4, UR11 ;  /* 0x00000004ff127899 */ /* 0x000fe4000801160b */
[----:B------:R-:W-:Y:S02]  /*1bf0*/  UIADD3 UR16, UPT, UPT, UR11, 0x30000, URZ ;  /* 0x000300000b107890 */ /* 0x000fe4000fffe0ff */
[----:B------:R-:W-:Y:S02]  /*1c00*/  USGXT.U32 UR18, UR18, 0xe ;  /* 0x0000000e1212789a */ /* 0x000fe40008000000 */
[----:B------:R-:W-:Y:S02]  /*1c10*/  USHF.R.U32.HI UR16, URZ, 0x4, UR16 ;  /* 0x00000004ff107899 */ /* 0x000fe40008011610 */
[----:B------:R-:W-:Y:S02]  /*1c20*/  UIADD3 UR26, UP0, UPT, UR18, 0x4000080, URZ ;  /* 0x04000080121a7890 */ /* 0x000fe4000ff1e0ff */
[----:B------:R-:W-:Y:S01]  /*1c30*/  USGXT.U32 UR16, UR16, 0xe ;  /* 0x0000000e1010789a */ /* 0x000fe20008000000 */
[----:B------:R-:W-:Y:S01]  /*1c40*/  UMOV UR5, URZ ;  /* 0x000000ff00057c82 */ /* 0x000fe20008000000 */
[----:B------:R-:W-:Y:S01]  /*1c50*/  UMOV UR4, URZ ;  /* 0x000000ff00047c82 */ /* 0x000fe20008000000 */
[----:B------:R-:W-:-:S02]  /*1c60*/  UIADD3.X UR27, UPT, UPT, UR5, 0x40004040, URZ, UP0, !UPT ;  /* 0x40004040051b7890 */ /* 0x000fc400087fe4ff */
[----:B------:R-:W-:Y:S02]  /*1c70*/  UIADD3 UR54, UP0, UPT, UR16, 0x2, URZ ;  /* 0x0000000210367890 */ /* 0x000fe4000ff1e0ff */
[----:B------:R-:W-:Y:S02]  /*1c80*/  ULOP3.LUT UR18, UR18, 0x4000000, URZ, 0xfc, !UPT ;  /* 0x0400000012127892 */ /* 0x000fe4000f8efcff */
[----:B------:R-:W-:Y:S02]  /*1c90*/  UIADD3.X UR55, UPT, UPT, UR4, 0x40004040, URZ, UP0, !UPT ;  /* 0x4000404004377890 */ /* 0x000fe400087fe4ff */
[----:B------:R-:W-:Y:S02]  /*1ca0*/  UIADD3.64 UR30, UPT, UPT, UR26, 0x80, URZ ;  /* 0x000000801a1e7897 */ /* 0x000fe4000fffe0ff */
[----:B------:R-:W-:Y:S02]  /*1cb0*/  UIADD3.64 UR4, UPT, UPT, UR54, 0x2, URZ ;  /* 0x0000000236047897 */ /* 0x000fe4000fffe0ff */
[----:B------:R-:W-:-:S02]  /*1cc0*/  UIADD3.64 UR36, UPT, UPT, UR26, 0x100, URZ ;  /* 0x000001001a247897 */ /* 0x000fc4000fffe0ff */
[----:B------:R-:W-:Y:S02]  /*1cd0*/  UIADD3.64 UR32, UPT, UPT, UR54, 0x4, URZ ;  /* 0x0000000436207897 */ /* 0x000fe4000fffe0ff */
[----:B------:R-:W-:Y:S02]  /*1ce0*/  UIADD3.64 UR40, UPT, UPT, UR26, 0x180, URZ ;  /* 0x000001801a287897 */ /* 0x000fe4000fffe0ff */
[----:B------:R-:W-:Y:S02]  /*1cf0*/  UIADD3.64 UR38, UPT, UPT, UR54, 0x1fe, URZ ;  /* 0x000001fe36267897 */ /* 0x000fe4000fffe0ff */
[----:B------:R-:W-:Y:S02]  /*1d00*/  UIADD3.64 UR44, UPT, UPT, UR26, 0x200, URZ ;  /* 0x000002001a2c7897 */ /* 0x000fe4000fffe0ff */
[----:B------:R-:W-:Y:S02]  /*1d10*/  UIADD3.64 UR42, UPT, UPT, UR54, 0x200, URZ ;  /* 0x00000200362a7897 */ /* 0x000fe4000fffe0ff */
[----:B------:R-:W-:-:S02]  /*1d20*/  UIADD3.64 UR48, UPT, UPT, UR26, 0x280, URZ ;  /* 0x000002801a307897 */ /* 0x000fc4000fffe0ff */
[----:B------:R-:W-:Y:S01]  /*1d30*/  UIADD3.64 UR46, UPT, UPT, UR54, 0x202, URZ ;  /* 0x00000202362e7897 */ /* 0x000fe2000fffe0ff */
[----:B------:R-:W-:Y:S01]  /*1d40*/  UMOV UR20, 0x0 ;  /* 0x0000000000147882 */ /* 0x000fe20000000000 */
[----:B------:R-:W-:Y:S01]  /*1d50*/  UMOV UR21, 0x4410010 ;  /* 0x0441001000157882 */ /* 0x000fe20000000000 */
[----:B------:R-:W-:Y:S01]  /*1d60*/  UIADD3.64 UR52, UPT, UPT, UR26, 0x300, URZ ;  /* 0x000003001a347897 */ /* 0x000fe2000fffe0ff */
[----:B------:R-:W-:Y:S01]  /*1d70*/  UMOV UR17, 0x40004040 ;  /* 0x4000404000117882 */ /* 0x000fe20000000000 */
[----:B------:R-:W-:Y:S01]  /*1d80*/  UIADD3.64 UR50, UPT, UPT, UR54, 0x204, URZ ;  /* 0x0000020436327897 */ /* 0x000fe2000fffe0ff */
[----:B------:R-:W-:Y:S01]  /*1d90*/  UMOV UR19, 0x40004040 ;  /* 0x4000404000137882 */ /* 0x000fe20000000000 */
[----:B------:R-:W-:Y:S01]  /*1da0*/  UMOV UR22, 0x0 ;  /* 0x0000000000167882 */ /* 0x000fe20000000000 */
[----:B------:R-:W-:Y:S01]  /*1db0*/  UMOV UR23, 0x4410010 ;  /* 0x0441001000177882 */ /* 0x000fe20000000000 */
[----:B------:R-:W-:Y:S01]  /*1dc0*/  UMOV UR24, 0x0 ;  /* 0x0000000000187882 */ /* 0x000fe20000000000 */
[----:B------:R-:W-:Y:S01]  /*1dd0*/  UMOV UR25, 0x4410010 ;  /* 0x0441001000197882 */ /* 0x000fe20000000000 */
[----:B------:R2:W-:Y:S01]  /*1de0*/  UTCHMMA gdesc[UR16], gdesc[UR18], tmem[UR10], tmem[UR20], idesc[UR21], !UPT ;  /* 0x00ff1412100075ea */ /* 0x0005e2000f80000a */
[----:B------:R-:W-:Y:S01]  /*1df0*/  UMOV UR28, 0x0 ;  /* 0x00000000001c7882 */ /* 0x000fe20000000000 */
[----:B------:R-:W-:Y:S01]  /*1e00*/  UMOV UR29, 0x4410010 ;  /* 0x04410010001d7882 */ /* 0x000fe20000000000 */
[----:B------:R2:W-:Y:S01]  /*1e10*/  UTCHMMA gdesc[UR54], gdesc[UR26], tmem[UR10], tmem[UR22], idesc[UR23], UPT ;  /* 0x00ff161a360075ea */ /* 0x0005e2000b80000a */
        /* <DEDUP_REMOVED lines=12> */
[----:B------:R2:W-:Y:S01]  /*1ee0*/  UTCHMMA gdesc[UR46], gdesc[UR48], tmem[UR10], tmem[UR60], idesc[UR61], UPT ;  /* 0x00ff3c302e0075ea */ /* 0x0005e2000b80000a */
[----:B------:R2:W-:Y:S01]  /*1ef0*/  UTCHMMA gdesc[UR50], gdesc[UR52], tmem[UR10], tmem[UR62], idesc[UR63], UPT ;  /* 0x00ff3e34320075ea */ /* 0x0005e2000b80000a */
[----:B------:R-:W-:Y:S01]  /*1f00*/  NOP ;  /* 0x0000000000007918 */ /* 0x000fe20000000000 */
.L_x_59:
[----:B------:R-:W-:Y:S01]  /*1f10*/  ELECT P0, URZ, PT ;  /* 0x0000000000ff782f */ /* 0x000fe20003800000 */
[----:B--2---:R-:W-:Y:S01]  /*1f20*/  UMOV UR4, UR6 ;  /* 0x0000000600047c82 */ /* 0x004fe20008000000 */
[----:B------:R-:W-:Y:S02]  /*1f30*/  UMOV UR5, URZ ;  /* 0x000000ff00057c82 */ /* 0x000fe40008000000 */
[----:B------:R-:W-:-:S13]  /*1f40*/  ISETP.LT.U32.AND P0, PT, R10, 0x20, P0 ;  /* 0x000000200a00780c */ /* 0x000fda0000701070 */
[----:B------:R-:W-:Y:S01]  /*1f50*/  VOTEU.ANY UP0, P0 ;  /* 0x0000000000ff7886 */ /* 0x000fe20000000100 */
[----:B------:R-:W-:Y:S01]  /*1f60*/  VOTEU.ANY UP1, P0 ;  /* 0x0000000000ff7886 */ /* 0x000fe20000020100 */
[----:B------:R-:W-:-:S03]  /*1f70*/  ISETP.GE.U32.AND P0, PT, R13, 0x81, PT ;  /* 0x000000810d00780c */ /* 0x000fc60003f06070 */
[----:B------:R-:W-:Y:S02]  /*1f80*/  @UP0 UMOV UR4, UR4 ;  /* 0x0000000400040c82 */ /* 0x000fe40008000000 */
[----:B------:R2:W-:Y:S01]  /*1f90*/  @UP1 UTCBAR [UR4], URZ ;  /* 0x000000ff040013e9 */ /* 0x0005e200080000ff */
[----:B------:R-:W-:Y:S06]  /*1fa0*/  BAR.SYNC.DEFER_BLOCKING 0x0 ;  /* 0x0000000000007b1d */ /* 0x000fec0000010000 */
[----:B------:R-:W3:Y:S02]  /*1fb0*/  SYNCS.PHASECHK.TRANS64.TRYWAIT P3, [UR11+0x3c020], RZ ;  /* 0x03c020ffff0075a7 */ /* 0x000ee4000806110b */
[----:B--23--:R-:W-:Y:S05]  /*1fc0*/  @!P3 BRA `(.L_x_60) ;  /* 0x000000100094b947 */ /* 0x00cfea0003800000 */
.L_x_75:
[----:B------:R-:W-:Y:S01]  /*1fd0*/  IMAD.MOV.U32 R2, RZ, RZ, RZ ;  /* 0x000000ffff027224 */ /* 0x000fe200078e00ff */
[----:B------:R-:W-:Y:S06]  /*1fe0*/  @!P0 BRA `(.L_x_57) ;  /* 0x0000000400c88947 */ /* 0x000fec0003800000 */
[----:B------:R-:W2:Y:S01]  /*1ff0*/  LDCU UR36, c[0x0][0x3a0] ;  /* 0x00007400ff2477ac */ /* 0x000ea20008000800 */
[----:B------:R-:W-:Y:S01]  /*2000*/  UMOV UR16, 0x1 ;  /* 0x0000000100107882 */ /* 0x000fe20000000000 */
[----:B------:R-:W-:-:S05]  /*2010*/  UMOV UR31, 0x80 ;  /* 0x00000080001f7882 */ /* 0x000fca0000000000 */
.L_x_64:
[----:B------:R-:W-:Y:S01]  /*2020*/  BAR.SYNC.DEFER_BLOCKING 0x0 ;  /* 0x0000000000007b1d */ /* 0x000fe20000010000 */
[----:B------:R-:W-:Y:S01]  /*2030*/  ULEA UR37, UR16, UR11, 0x3 ;  /* 0x0000000b10257291 */ /* 0x000fe2000f8e18ff */
[----:B------:R-:W-:Y:S01]  /*2040*/  @!P2 IMAD.MOV.U32 R3, RZ, RZ, 0x14000 ;  /* 0x00014000ff03a424 */ /* 0x000fe200078e00ff */
[----:B------:R-:W-:Y:S01]  /*2050*/  ELECT P0, URZ, PT ;  /* 0x0000000000ff782f */ /* 0x000fe20003800000 */
[----:B------:R-:W-:-:S03]  /*2060*/  ULEA UR4, UR16, UR11, 0xe ;  /* 0x0000000b10047291 */ /* 0x000fc6000f8e70ff */
[----:B------:R-:W-:Y:S01]  /*2070*/  ISETP.LT.U32.AND P0, PT, R10, 0x40, P0 ;  /* 0x000000400a00780c */ /* 0x000fe20000701070 */
[----:B------:R-:W-:Y:S02]  /*2080*/  ULOP3.LUT UR19, UR14, 0x1, URZ, 0xc0, !UPT ;  /* 0x000000010e137892 */ /* 0x000fe4000f8ec0ff */
[----:B------:R-:W-:Y:S02]  /*2090*/  UIADD3 UR17, UPT, UPT, UR4, 0x30000, URZ ;  /* 0x0003000004117890 */ /* 0x000fe4000fffe0ff */
[----:B------:R-:W-:Y:S02]  /*20a0*/  ULEA UR6, UR19, UR31, 0x6 ;  /* 0x0000001f13067291 */ /* 0x000fe4000f8e30ff */
[----:B------:R-:W-:Y:S02]  /*20b0*/  UIADD3 UR5, UPT, UPT, UR37, 0x3c000, URZ ;  /* 0x0003c00025057890 */ /* 0x000fe4000fffe0ff */
[----:B------:R-:W-:Y:S02]  /*20c0*/  ULEA UR4, UR19, UR17, 0xd ;  /* 0x0000001113047291 */ /* 0x000fe4000f8e68ff */
[----:B------:R-:W-:-:S02]  /*20d0*/  ULEA UR18, UR16, UR11, 0x10 ;  /* 0x0000000b10127291 */ /* 0x000fc4000f8e80ff */
[----:B------:R-:W-:Y:S01]  /*20e0*/  VOTEU.ANY UP0, P0 ;  /* 0x0000000000ff7886 */ /* 0x000fe20000000100 */
[----:B------:R-:W-:Y:S01]  /*20f0*/  ULOP3.LUT UR30, UR14, 0x3, URZ, 0xc0, !UPT ;  /* 0x000000030e1e7892 */ /* 0x000fe2000f8ec0ff */
[----:B------:R-:W-:Y:S01]  /*2100*/  UMOV UR29, UR5 ;  /* 0x00000005001d7c82 */ /* 0x000fe20008000000 */
[----:B------:R3:W-:Y:S01]  /*2110*/  @!P2 SYNCS.ARRIVE.TRANS64 RZ, [UR37+0x3c000], R3 ;  /* 0x03c00003ffffa9a7 */ /* 0x0007e20008000025 */
[----:B------:R-:W-:Y:S01]  /*2120*/  BAR.SYNC.DEFER_BLOCKING 0x0 ;  /* 0x0000000000007b1d */ /* 0x000fe20000010000 */
[----:B------:R-:W-:Y:S02]  /*2130*/  ULEA UR28, UR30, UR18, 0xe ;  /* 0x000000121e1c7291 */ /* 0x000fe4000f8e70ff */
[----:B------:R-:W-:Y:S01]  /*2140*/  ULEA UR30, UR30, UR15, 0x6 ;  /* 0x0000000f1e1e7291 */ /* 0x000fe2000f8e30ff */
[----:B---3--:R-:W-:Y:S02]  /*2150*/  IMAD.U32 R3, R2, -0x80000000, RZ ;  /* 0x8000000002037824 */ /* 0x008fe400078e00ff */
[----:B------:R3:W-:Y:S01]  /*2160*/  @UP0 UTMALDG.2D [UR4], [UR8] ;  /* 0x00000004080005b4 */ /* 0x0007e20008008000 */
[----:B------:R-:W-:Y:S01]  /*2170*/  UISETP.NE.U32.AND UP0, UPT, UR14, URZ, UPT ;  /* 0x000000ff0e00728c */ /* 0x000fe2000bf05070 */
[----:B------:R5:W-:Y:S06]  /*2180*/  MEMBAR.ALL.CTA ;  /* 0x0000000000007992 */ /* 0x000bec0000008000 */
[----:B-----5:R-:W5:Y:S02]  /*2190*/  FENCE.VIEW.ASYNC.S ;  /* 0x00000000000073c6 */ /* 0x020f640000000000 */
[----:B-----5:R-:W-:Y:S06]  /*21a0*/  BAR.SYNC.DEFER_BLOCKING 0x0 ;  /* 0x0000000000007b1d */ /* 0x020fec0000010000 */
[----:B------:R3:W-:Y:S02]  /*21b0*/  UTMALDG.2D [UR28], [UR34] ;  /* 0x0000001c220075b4 */ /* 0x0007e40008008000 */
[----:B------:R-:W-:Y:S06]  /*21c0*/  BAR.SYNC.DEFER_BLOCKING 0x0 ;  /* 0x0000000000007b1d */ /* 0x000fec0000010000 */
[----:B------:R-:W5:Y:S02]  /*21d0*/  SYNCS.PHASECHK.TRANS64.TRYWAIT P0, [UR37+0x3c000], R3 ;  /* 0x03c00003ff0075a7 */ /* 0x000f640008001125 */
[----:B---3-5:R-:W-:Y:S05]  /*21e0*/  @!P0 BRA `(.L_x_61) ;  /* 0x0000001000188947 */ /* 0x028fea0003800000 */
.L_x_76:
[----:B------:R-:W-:Y:S05]  /*21f0*/  BRA.U UP0, `(.L_x_62) ;  /* 0x0000000100f87547 */ /* 0x000fea000b800000 */
[----:B------:R-:W-:Y:S02]  /*2200*/  USHF.R.U32.HI UR17, URZ, 0x4, UR17 ;  /* 0x00000004ff117899 */ /* 0x000fe40008011611 */
[----:B------:R-:W-:Y:S02]  /*2210*/  USHF.R.U32.HI UR6, URZ, 0x4, UR18 ;  /* 0x00000004ff067899 */ /* 0x000fe40008011612 */
[----:B------:R-:W-:Y:S02]  /*2220*/  USGXT.U32 UR22, UR17, 0xe ;  /* 0x0000000e1116789a */ /* 0x000fe40008000000 */
[----:B------:R-:W-:Y:S02]  /*2230*/  USGXT.U32 UR6, UR6, 0xe ;  /* 0x0000000e0606789a */ /* 0x000fe40008000000 */
[----:B------:R-:W-:Y:S02]  /*2240*/  UIADD3 UR26, UP0, UPT, UR22, 0x2, URZ ;  /* 0x00000002161a7890 */ /* 0x000fe4000ff1e0ff */
[----:B------:R-:W-:Y:S01]  /*2250*/  UIADD3 UR24, UP1, UPT, UR6, 0x4000080, URZ ;  /* 0x0400008006187890 */ /* 0x000fe2000ff3e0ff */
[----:B------:R-:W-:Y:S01]  /*2260*/  UMOV UR4, URZ ;  /* 0x000000ff00047c82 */ /* 0x000fe20008000000 */
[----:B------:R-:W-:Y:S01]  /*2270*/  UMOV UR5, URZ ;  /* 0x000000ff00057c82 */ /* 0x000fe20008000000 */
[----:B------:R-:W-:-:S02]  /*2280*/  UIADD3.X UR27, UPT, UPT, UR4, 0x40004040, URZ, UP0, !UPT ;  /* 0x40004040041b7890 */ /* 0x000fc400087fe4ff */
[----:B------:R-:W-:Y:S02]  /*2290*/  UIADD3 UR50, UP3, UPT, UR26, 0x2, URZ ;  /* 0x000000021a327890 */ /* 0x000fe4000ff7e0ff */
[----:B------:R-:W-:Y:S02]  /*22a0*/  UIADD3.X UR25, UPT, UPT, UR5, 0x40004040, URZ, UP1, !UPT ;  /* 0x4000404005197890 */ /* 0x000fe40008ffe4ff */
[----:B------:R-:W-:Y:S02]  /*22b0*/  UIADD3 UR52, UP2, UPT, UR24, 0x80, URZ ;  /* 0x0000008018347890 */ /* 0x000fe4000ff5e0ff */
[----:B------:R-:W-:Y:S02]  /*22c0*/  UIADD3 UR54, UP6, UPT, UR26, 0x4, URZ ;  /* 0x000000041a367890 */ /* 0x000fe4000ffde0ff */
[----:B------:R-:W-:Y:S02]  /*22d0*/  UIADD3 UR56, UP5, UPT, UR24, 0x100, URZ ;  /* 0x0000010018387890 */ /* 0x000fe4000ffbe0ff */
[----:B------:R-:W-:-:S02]  /*22e0*/  UIADD3 UR58, UP1, UPT, UR26, 0x1fe, URZ ;  /* 0x000001fe1a3a7890 */ /* 0x000fc4000ff3e0ff */
[----:B------:R-:W-:Y:S02]  /*22f0*/  ULOP3.LUT UR4, UR6, 0x4000000, URZ, 0xfc, !UPT ;  /* 0x0400000006047892 */ /* 0x000fe4000f8efcff */
[----:B------:R-:W-:Y:S02]  /*2300*/  UIADD3 UR60, UP0, UPT, UR24, 0x180, URZ ;  /* 0x00000180183c7890 */ /* 0x000fe4000ff1e0ff */
[----:B------:R-:W-:Y:S02]  /*2310*/  UIADD3.X UR51, UPT, UPT, UR27, URZ, URZ, UP3, !UPT ;  /* 0x000000ff1b337290 */ /* 0x000fe40009ffe4ff */
[----:B------:R-:W-:Y:S02]  /*2320*/  UIADD3 UR62, UP4, UPT, UR26, 0x200, URZ ;  /* 0x000002001a3e7890 */ /* 0x000fe4000ff9e0ff */
[----:B------:R-:W-:Y:S02]  /*2330*/  UIADD3 UR64, UP3, UPT, UR24, 0x200, URZ ;  /* 0x0000020018407890 */ /* 0x000fe4000ff7e0ff */
[----:B------:R-:W-:-:S02]  /*2340*/  UIADD3.X UR53, UPT, UPT, UR25, URZ, URZ, UP2, !UPT ;  /* 0x000000ff19357290 */ /* 0x000fc400097fe4ff */
[----:B------:R-:W-:Y:S02]  /*2350*/  UIADD3.X UR55, UPT, UPT, UR27, URZ, URZ, UP6, !UPT ;  /* 0x000000ff1b377290 */ /* 0x000fe4000b7fe4ff */
[----:B------:R-:W-:Y:S02]  /*2360*/  UIADD3 UR66, UP2, UPT, UR26, 0x202, URZ ;  /* 0x000002021a427890 */ /* 0x000fe4000ff5e0ff */
[----:B------:R-:W-:Y:S02]  /*2370*/  UIADD3 UR68, UP6, UPT, UR24, 0x280, URZ ;  /* 0x0000028018447890 */ /* 0x000fe4000ffde0ff */
[----:B------:R-:W-:Y:S02]  /*2380*/  UIADD3.X UR57, UPT, UPT, UR25, URZ, URZ, UP5, !UPT ;  /* 0x000000ff19397290 */ /* 0x000fe4000affe4ff */
[----:B------:R-:W-:Y:S02]  /*2390*/  UIADD3.X UR59, UPT, UPT, UR27, URZ, URZ, UP1, !UPT ;  /* 0x000000ff1b3b7290 */ /* 0x000fe40008ffe4ff */
[----:B------:R-:W-:-:S02]  /*23a0*/  UIADD3 UR28, UP5, UPT, UR26, 0x204, URZ ;  /* 0x000002041a1c7890 */ /* 0x000fc4000ffbe0ff */
[----:B------:R-:W-:Y:S02]  /*23b0*/  UIADD3 UR32, UP1, UPT, UR24, 0x300, URZ ;  /* 0x0000030018207890 */ /* 0x000fe4000ff3e0ff */
[----:B------:R-:W-:Y:S02]  /*23c0*/  UIADD3.X UR61, UPT, UPT, UR25, URZ, URZ, UP0, !UPT ;  /* 0x000000ff193d7290 */ /* 0x000fe400087fe4ff */
[----:B------:R-:W-:Y:S02]  /*23d0*/  UIADD3.X UR63, UPT, UPT, UR27, URZ, URZ, UP4, !UPT ;  /* 0x000000ff1b3f7290 */ /* 0x000fe4000a7fe4ff */
[----:B------:R-:W-:Y:S02]  /*23e0*/  UIADD3.X UR65, UPT, UPT, UR25, URZ, URZ, UP3, !UPT ;  /* 0x000000ff19417290 */ /* 0x000fe40009ffe4ff */
[----:B------:R-:W-:Y:S02]  /*23f0*/  UIADD3.X UR67, UPT, UPT, UR27, URZ, URZ, UP2, !UPT ;  /* 0x000000ff1b437290 */ /* 0x000fe400097fe4ff */
[----:B------:R-:W-:Y:S01]  /*2400*/  UIADD3.X UR69, UPT, UPT, UR25, URZ, URZ, UP6, !UPT ;  /* 0x000000ff19457290 */ /* 0x000fe2000b7fe4ff */
[----:B------:R-:W-:Y:S01]  /*2410*/  UMOV UR20, 0x0 ;  /* 0x0000000000147882 */ /* 0x000fe20000000000 */
[----:B------:R-:W-:Y:S01]  /*2420*/  UMOV UR21, 0x4410010 ;  /* 0x0441001000157882 */ /* 0x000fe20000000000 */
[----:B------:R-:W-:Y:S01]  /*2430*/  UMOV UR23, 0x40004040 ;  /* 0x4000404000177882 */ /* 0x000fe20000000000 */
[----:B------:R-:W-:Y:S01]  /*2440*/  UMOV UR5, 0x40004040 ;  /* 0x4000404000057882 */ /* 0x000fe20000000000 */
[----:B------:R-:W-:Y:S01]  /*2450*/  UIADD3.X UR29, UPT, UPT, UR27, URZ, URZ, UP5, !UPT ;  /* 0x000000ff1b1d7290 */ /* 0x000fe2000affe4ff */
[----:B------:R3:W-:Y:S01]  /*2460*/  UTCHMMA gdesc[UR22], gdesc[UR4], tmem[UR10], tmem[UR20], idesc[UR21], UPT ;  /* 0x00ff1404160075ea */ /* 0x0007e2000b80000a */
[----:B------:R-:W-:Y:S01]  /*2470*/  UIADD3.X UR33, UPT, UPT, UR25, URZ, URZ, UP1, !UPT ;  /* 0x000000ff19217290 */ /* 0x000fe20008ffe4ff */
[----:B------:R-:W-:Y:S01]  /*2480*/  UMOV UR18, 0x0 ;  /* 0x0000000000127882 */ /* 0x000fe20000000000 */
[----:B------:R-:W-:Y:S01]  /*2490*/  UMOV UR19, 0x4410010 ;  /* 0x0441001000137882 */ /* 0x000fe20000000000 */
[----:B------:R-:W-:Y:S01]  /*24a0*/  UMOV UR44, 0x0 ;  /* 0x00000000002c7882 */ /* 0x000fe20000000000 */
[----:B------:R-:W-:Y:S01]  /*24b0*/  UMOV UR45, 0x4410010 ;  /* 0x04410010002d7882 */ /* 0x000fe20000000000 */
        /* <DEDUP_REMOVED lines=18> */
.L_x_62:
[----:B------:R-:W-:Y:S01]  /*25e0*/  ELECT P0, URZ, PT ;  /* 0x0000000000ff782f */ /* 0x000fe20003800000 */
[----:B---3--:R-:W-:-:S03]  /*25f0*/  UIADD3 UR4, UPT, UPT, UR37, 0x3c020, URZ ;  /* 0x0003c02025047890 */ /* 0x008fc6000fffe0ff */
[----:B------:R-:W-:Y:S01]  /*2600*/  ISETP.LT.U32.AND P0, PT, R10, 0x20, P0 ;  /* 0x000000200a00780c */ /* 0x000fe20000701070 */
[----:B------:R-:W-:-:S12]  /*2610*/  UMOV UR5, URZ ;  /* 0x000000ff00057c82 */ /* 0x000fd80008000000 */
[----:B------:R-:W-:Y:S01]  /*2620*/  VOTEU.ANY UP0, P0 ;  /* 0x0000000000ff7886 */ /* 0x000fe20000000100 */
[----:B------:R-:W-:-:S04]  /*2630*/  VOTEU.ANY UP1, P0 ;  /* 0x0000000000ff7886 */ /* 0x000fc80000020100 */
[----:B------:R-:W-:Y:S02]  /*2640*/  @UP0 UMOV UR4, UR4 ;  /* 0x0000000400040c82 */ /* 0x000fe40008000000 */
[----:B------:R3:W-:Y:S01]  /*2650*/  @UP1 UTCBAR [UR4], URZ ;  /* 0x000000ff040013e9 */ /* 0x0007e200080000ff */
[----:B------:R-:W-:Y:S06]  /*2660*/  BAR.SYNC.DEFER_BLOCKING 0x0 ;  /* 0x0000000000007b1d */ /* 0x000fec0000010000 */
[----:B------:R-:W5:Y:S02]  /*2670*/  SYNCS.PHASECHK.TRANS64.TRYWAIT P0, [UR37+0x3c020], R3 ;  /* 0x03c02003ff0075a7 */ /* 0x000f640008001125 */
[----:B---3-5:R-:W-:Y:S05]  /*2680*/  @!P0 BRA `(.L_x_63) ;  /* 0x0000000800fc8947 */ /* 0x028fea0003800000 */
.L_x_77:
[----:B------:R-:W-:Y:S02]  /*2690*/  UIADD3 UR16, UPT, UPT, UR16, 0x1, URZ ;  /* 0x0000000110107890 */ /* 0x000fe4000fffe0ff */
[----:B------:R-:W-:Y:S02]  /*26a0*/  UIADD3 UR31, UPT, UPT, UR31, 0x80, URZ ;  /* 0x000000801f1f7890 */ /* 0x000fe4000fffe0ff */
[----:B------:R-:W-:-:S04]  /*26b0*/  UISETP.NE.U32.AND UP0, UPT, UR16, 0x3, UPT ;  /* 0x000000031000788c */ /* 0x000fc8000bf05070 */
[----:B------:R-:W-:Y:S02]  /*26c0*/  USEL UR16, UR16, URZ, UP0 ;  /* 0x000000ff10107287 */ /* 0x000fe40008000000 */
[----:B------:R-:W-:Y:S02]  /*26d0*/  USEL UR4, URZ, 0x1, UP0 ;  /* 0x00000001ff047887 */ /* 0x000fe40008000000 */
[----:B--2---:R-:W-:-:S04]  /*26e0*/  UISETP.GE.AND UP0, UPT, UR31, UR36, UPT ;  /* 0x000000241f00728c */ /* 0x004fc8000bf06270 */
[----:B------:R-:W-:-:S05]  /*26f0*/  LOP3.LUT R2, R2, UR4, RZ, 0x3c, !PT ;  /* 0x0000000402027c12 */ /* 0x000fca000f8e3cff */
[----:B------:R-:W-:Y:S05]  /*2700*/  BRA.U !UP0, `(.L_x_64) ;  /* 0xfffffff908447547 */ /* 0x000fea000b83ffff */
.L_x_57:
[----:B---3-5:R-:W-:Y:S06]  /*2710*/  BAR.SYNC.DEFER_BLOCKING 0x0 ;  /* 0x0000000000007b1d */ /* 0x028fec0000010000 */
[----:B------:R-:W-:Y:S04]  /*2720*/  BSSY.RECONVERGENT B4, `(.L_x_65) ;  /* 0x0000004000047945 */ /* 0x000fe80003800200 */
[----:B------:R-:W-:Y:S05]  /*2730*/  @P2 BRA `(.L_x_66) ;  /* 0x0000000000082947 */ /* 0x000fea0003800000 */
[----:B------:R-:W2:Y:S02]  /*2740*/  SYNCS.CCTL.IV [UR11+0x3c000] ;  /* 0x03c00000ff0079b1 */ /* 0x000ea4000800000b */
[----:B--2---:R-:W2:Y:S02]  /*2750*/  SYNCS.CCTL.IV [UR11+0x3c020] ;  /* 0x03c02000ff0079b1 */ /* 0x004ea4000800000b */
.L_x_66:
[----:B------:R-:W-:Y:S05]  /*2760*/  BSYNC.RECONVERGENT B4 ;  /* 0x0000000000047941 */ /* 0x000fea0003800200 */
.L_x_65:
[----:B--2---:R-:W-:Y:S06]  /*2770*/  BAR.SYNC.DEFER_BLOCKING 0x0 ;  /* 0x0000000000007b1d */ /* 0x004fec0000010000 */
[----:B------:R-:W-:Y:S04]  /*2780*/  BSSY.RECONVERGENT B4, `(.L_x_67) ;  /* 0x0000004000047945 */ /* 0x000fe80003800200 */
[----:B------:R-:W-:Y:S05]  /*2790*/  @P2 BRA `(.L_x_68) ;  /* 0x0000000000082947 */ /* 0x000fea0003800000 */
[----:B------:R-:W2:Y:S02]  /*27a0*/  SYNCS.CCTL.IV [UR11+0x3c008] ;  /* 0x03c00800ff0079b1 */ /* 0x000ea4000800000b */
[----:B--2---:R-:W2:Y:S02]  /*27b0*/  SYNCS.CCTL.IV [UR11+0x3c028] ;  /* 0x03c02800ff0079b1 */ /* 0x004ea4000800000b */
.L_x_68:
[----:B------:R-:W-:Y:S05]  /*27c0*/  BSYNC.RECONVERGENT B4 ;  /* 0x0000000000047941 */ /* 0x000fea0003800200 */
.L_x_67:
[----:B--2---:R-:W-:Y:S06]  /*27d0*/  BAR.SYNC.DEFER_BLOCKING 0x0 ;  /* 0x0000000000007b1d */ /* 0x004fec0000010000 */
[----:B------:R-:W-:Y:S04]  /*27e0*/  BSSY.RECONVERGENT B4, `(.L_x_69) ;  /* 0x0000004000047945 */ /* 0x000fe80003800200 */
[----:B------:R-:W-:Y:S05]  /*27f0*/  @P2 BRA `(.L_x_70) ;  /* 0x0000000000082947 */ /* 0x000fea0003800000 */
[----:B------:R-:W2:Y:S02]  /*2800*/  SYNCS.CCTL.IV [UR11+0x3c010] ;  /* 0x03c01000ff0079b1 */ /* 0x000ea4000800000b */
[----:B--2---:R-:W2:Y:S02]  /*2810*/  SYNCS.CCTL.IV [UR11+0x3c030] ;  /* 0x03c03000ff0079b1 */ /* 0x004ea4000800000b */
.L_x_70:
[----:B------:R-:W-:Y:S05]  /*2820*/  BSYNC.RECONVERGENT B4 ;  /* 0x0000000000047941 */ /* 0x000fea0003800200 */
.L_x_69:
[----:B------:R-:W-:Y:S01]  /*2830*/  ULOP3.LUT UR14, UR14, 0x3, URZ, 0xc0, !UPT ;  /* 0x000000030e0e7892 */ /* 0x000fe2000f8ec0ff */
[C---:B------:R-:W-:Y:S01]  /*2840*/  IMAD.SHL.U32 R2, R0.reuse, 0x10, RZ ;  /* 0x0000001000027824 */ /* 0x040fe200078e00ff */
[----:B------:R-:W-:Y:S01]  /*2850*/  UMOV UR6, UR7 ;  /* 0x0000000700067c82 */ /* 0x000fe20008000000 */
[C---:B------:R-:W-:Y:S01]  /*2860*/  IMAD.SHL.U32 R132, R0.reuse, 0x40, RZ ;  /* 0x0000004000847824 */ /* 0x040fe200078e00ff */
[----:B------:R-:W-:Y:S01]  /*2870*/  ULEA UR4, UR14, UR10, 0x15 ;  /* 0x0000000a0e047291 */ /* 0x000fe2000f8ea8ff */
[----:B------:R-:W-:Y:S01]  /*2880*/  IMAD.SHL.U32 R3, R0, 0x80, RZ ;  /* 0x0000008000037824 */ /* 0x000fe200078e00ff */
[----:B------:R-:W-:Y:S01]  /*2890*/  LOP3.LUT R2, R2, 0x70, RZ, 0xc0, !PT ;  /* 0x0000007002027812 */ /* 0x000fe200078ec0ff */
[----:B------:R-:W-:Y:S01]  /*28a0*/  IMAD.SHL.U32 R0, R0, 0x400, RZ ;  /* 0x0000040000007824 */ /* 0x000fe200078e00ff */
[----:B------:R-:W-:Y:S01]  /*28b0*/  LOP3.LUT R133, R132, 0x1800, RZ, 0xc0, !PT ;  /* 0x0000180084857812 */ /* 0x000fe200078ec0ff */
[----:B------:R-:W-:Y:S01]  /*28c0*/  ULEA UR5, UR14, UR15, 0x6 ;  /* 0x0000000f0e057291 */ /* 0x000fe2000f8e30ff */
[----:B------:R-:W-:-:S02]  /*28d0*/  LOP3.LUT R2, R2, 0x780, R3, 0xf8, !PT ;  /* 0x0000078002027812 */ /* 0x000fc400078ef803 */
[----:B------:R-:W-:Y:S02]  /*28e0*/  ELECT P0, URZ, PT ;  /* 0x0000000000ff782f */ /* 0x000fe40003800000 */
[----:B------:R-:W-:Y:S01]  /*28f0*/  LOP3.LUT R133, R133, 0x4000, R0, 0xf8, !PT ;  /* 0x0000400085857812 */ /* 0x000fe200078ef800 */
[----:B----4-:R-:W-:Y:S01]  /*2900*/  LDTM.16dp32bit_t0_t15.x128 R4, tmem[UR4] ;  /* 0x00000004000479ee */ /* 0x010fe20008b80000 */
[----:B------:R-:W3:Y:S01]  /*2910*/  LDTM.16dp32bit_t16_t31.x128 R4, tmem[UR4+0x80] ;  /* 0x00008004000479ee */ /* 0x000ee20008ba0000 */
[----:B------:R-:W-:Y:S01]  /*2920*/  NOP ;  /* 0x0000000000007918 */ /* 0x000fe20000000000 */
[----:B------:R-:W-:Y:S01]  /*2930*/  ULEA UR4, UR14, UR11, 0xd ;  /* 0x0000000b0e047291 */ /* 0x000fe2000f8e68ff */
[----:B------:R-:W-:-:S04]  /*2940*/  LOP3.LUT R0, R133, R2, RZ, 0xfc, !PT ;  /* 0x0000000285007212 */ /* 0x000fc800078efcff */
[C---:B------:R-:W-:Y:S02]  /*2950*/  LOP3.LUT R2, R0.reuse, 0x10, RZ, 0x3c, !PT ;  /* 0x0000001000027812 */ /* 0x040fe400078e3cff */
[----:B------:R-:W-:Y:S02]  /*2960*/  LOP3.LUT R3, R0, 0x20, RZ, 0x3c, !PT ;  /* 0x0000002000037812 */ /* 0x000fe400078e3cff */
[----:B---3--:R-:W-:Y:S02]  /*2970*/  F2FP.F16.F32.PACK_AB R4, R5, R4 ;  /* 0x000000040504723e */ /* 0x008fe400000000ff */
[----:B------:R-:W-:Y:S02]  /*2980*/  F2FP.F16.F32.PACK_AB R68, R69, R68 ;  /* 0x000000444544723e */ /* 0x000fe400000000ff */
[----:B------:R-:W-:Y:S02]  /*2990*/  F2FP.F16.F32.PACK_AB R5, R7, R6 ;  /* 0x000000060705723e */ /* 0x000fe400000000ff */
[----:B------:R-:W-:-:S02]  /*29a0*/  F2FP.F16.F32.PACK_AB R12, R13, R12 ;  /* 0x0000000c0d0c723e */ /* 0x000fc400000000ff */
[----:B------:R-:W-:Y:S02]  /*29b0*/  F2FP.F16.F32.PACK_AB R69, R71, R70 ;  /* 0x000000464745723e */ /* 0x000fe400000000ff */
[----:B------:R-:W-:Y:S02]  /*29c0*/  F2FP.F16.F32.PACK_AB R76, R77, R76 ;  /* 0x0000004c4d4c723e */ /* 0x000fe400000000ff */
[----:B------:R-:W-:Y:S02]  /*29d0*/  F2FP.F16.F32.PACK_AB R6, R9, R8 ;  /* 0x000000080906723e */ /* 0x000fe400000000ff */
[----:B------:R-:W-:Y:S02]  /*29e0*/  F2FP.F16.F32.PACK_AB R7, R11, R10 ;  /* 0x0000000a0b07723e */ /* 0x000fe400000000ff */
[----:B------:R-:W-:Y:S02]  /*29f0*/  F2FP.F16.F32.PACK_AB R13, R15, R14 ;  /* 0x0000000e0f0d723e */ /* 0x000fe400000000ff */
[----:B------:R-:W-:Y:S01]  /*2a00*/  F2FP.F16.F32.PACK_AB R70, R73, R72 ;  /* 0x000000484946723e */ /* 0x000fe200000000ff */
[----:B--2---:R-:W-:Y:S01]  /*2a10*/  STS.128 [R0+UR11], R4 ;  /* 0x0000000400007988 */ /* 0x004fe20008000c0b */
[----:B------:R-:W-:-:S02]  /*2a20*/  F2FP.F16.F32.PACK_AB R71, R75, R74 ;  /* 0x0000004a4b47723e */ /* 0x000fc400000000ff */
[----:B------:R-:W-:Y:S02]  /*2a30*/  F2FP.F16.F32.PACK_AB R77, R79, R78 ;  /* 0x0000004e4f4d723e */ /* 0x000fe400000000ff */
[----:B------:R-:W-:Y:S01]  /*2a40*/  F2FP.F16.F32.PACK_AB R14, R17, R16 ;  /* 0x00000010110e723e */ /* 0x000fe200000000ff */
[----:B------:R-:W-:Y:S01]  /*2a50*/  STS.128 [R0+UR11+0x2000], R68 ;  /* 0x0020004400007988 */ /* 0x000fe20008000c0b */
[----:B------:R-:W-:Y:S02]  /*2a60*/  F2FP.F16.F32.PACK_AB R15, R19, R18 ;  /* 0x00000012130f723e */ /* 0x000fe400000000ff */
[----:B------:R-:W-:Y:S02]  /*2a70*/  F2FP.F16.F32.PACK_AB R20, R21, R20 ;  /* 0x000000141514723e */ /* 0x000fe400000000ff */
[----:B------:R-:W-:Y:S01]  /*2a80*/  F2FP.F16.F32.PACK_AB R78, R81, R80 ;  /* 0x00000050514e723e */ /* 0x000fe200000000ff */
[----:B------:R-:W-:Y:S01]  /*2a90*/  STS.128 [R2+UR11], R12 ;  /* 0x0000000c02007988 */ /* 0x000fe20008000c0b */
[----:B------:R-:W-:-:S02]  /*2aa0*/  F2FP.F16.F32.PACK_AB R79, R83, R82 ;  /* 0x00000052534f723e */ /* 0x000fc400000000ff */
[----:B------:R-:W-:Y:S02]  /*2ab0*/  F2FP.F16.F32.PACK_AB R84, R85, R84 ;  /* 0x000000545554723e */ /* 0x000fe400000000ff */
[----:B------:R-:W-:Y:S01]  /*2ac0*/  F2FP.F16.F32.PACK_AB R21, R23, R22 ;  /* 0x000000161715723e */ /* 0x000fe200000000ff */
[----:B------:R2:W-:Y:S01]  /*2ad0*/  STS.128 [R2+UR11+0x2000], R76 ;  /* 0x0020004c02007988 */ /* 0x0005e20008000c0b */
[----:B------:R-:W-:Y:S02]  /*2ae0*/  F2FP.F16.F32.PACK_AB R28, R29, R28 ;  /* 0x0000001c1d1c723e */ /* 0x000fe400000000ff */
[----:B------:R-:W-:Y:S02]  /*2af0*/  F2FP.F16.F32.PACK_AB R85, R87, R86 ;  /* 0x000000565755723e */ /* 0x000fe400000000ff */
[----:B------:R-:W-:Y:S02]  /*2b00*/  F2FP.F16.F32.PACK_AB R92, R93, R92 ;  /* 0x0000005c5d5c723e */ /* 0x000fe400000000ff */
[----:B------:R-:W-:-:S02]  /*2b10*/  F2FP.F16.F32.PACK_AB R22, R25, R24 ;  /* 0x000000181916723e */ /* 0x000fc400000000ff */
[----:B------:R-:W-:Y:S02]  /*2b20*/  F2FP.F16.F32.PACK_AB R23, R27, R26 ;  /* 0x0000001a1b17723e */ /* 0x000fe400000000ff */
[----:B------:R-:W-:Y:S02]  /*2b30*/  F2FP.F16.F32.PACK_AB R29, R31, R30 ;  /* 0x0000001e1f1d723e */ /* 0x000fe400000000ff */
[----:B------:R-:W-:Y:S01]  /*2b40*/  F2FP.F16.F32.PACK_AB R36, R37, R36 ;  /* 0x000000242524723e */ /* 0x000fe200000000ff */
[----:B------:R3:W-:Y:S01]  /*2b50*/  STS.128 [R3+UR11], R20 ;  /* 0x0000001403007988 */ /* 0x0007e20008000c0b */
[----:B------:R-:W-:Y:S02]  /*2b60*/  F2FP.F16.F32.PACK_AB R86, R89, R88 ;  /* 0x000000585956723e */ /* 0x000fe400000000ff */
[----:B------:R-:W-:Y:S02]  /*2b70*/  F2FP.F16.F32.PACK_AB R87, R91, R90 ;  /* 0x0000005a5b57723e */ /* 0x000fe400000000ff */
[----:B------:R-:W-:-:S02]  /*2b80*/  F2FP.F16.F32.PACK_AB R93, R95, R94 ;  /* 0x0000005e5f5d723e */ /* 0x000fc400000000ff */
[----:B------:R-:W-:Y:S01]  /*2b90*/  F2FP.F16.F32.PACK_AB R100, R101, R100 ;  /* 0x000000646564723e */ /* 0x000fe200000000ff */
[----:B------:R3:W-:Y:S01]  /*2ba0*/  STS.128 [R3+UR11+0x2000], R84 ;  /* 0x0020005403007988 */ /* 0x0007e20008000c0b */
[----:B------:R-:W-:Y:S02]  /*2bb0*/  F2FP.F16.F32.PACK_AB R30, R33, R32 ;  /* 0x00000020211e723e */ /* 0x000fe400000000ff */
[----:B------:R-:W-:Y:S02]  /*2bc0*/  F2FP.F16.F32.PACK_AB R31, R35, R34 ;  /* 0x00000022231f723e */ /* 0x000fe400000000ff */
[----:B------:R-:W-:Y:S02]  /*2bd0*/  F2FP.F16.F32.PACK_AB R37, R39, R38 ;  /* 0x000000262725723e */ /* 0x000fe400000000ff */
[----:B------:R-:W-:Y:S02]  /*2be0*/  F2FP.F16.F32.PACK_AB R44, R45, R44 ;  /* 0x0000002c2d2c723e */ /* 0x000fe400000000ff */
[----:B------:R-:W-:-:S02]  /*2bf0*/  F2FP.F16.F32.PACK_AB R94, R97, R96 ;  /* 0x00000060615e723e */ /* 0x000fc400000000ff */
[----:B------:R-:W-:Y:S02]  /*2c00*/  F2FP.F16.F32.PACK_AB R95, R99, R98 ;  /* 0x00000062635f723e */ /* 0x000fe400000000ff */
[----:B------:R-:W-:Y:S02]  /*2c10*/  F2FP.F16.F32.PACK_AB R101, R103, R102 ;  /* 0x000000666765723e */ /* 0x000fe400000000ff */
[----:B------:R-:W-:Y:S02]  /*2c20*/  F2FP.F16.F32.PACK_AB R108, R109, R108 ;  /* 0x0000006c6d6c723e */ /* 0x000fe400000000ff */
[----:B------:R-:W-:Y:S02]  /*2c30*/  LOP3.LUT R8, R0, 0x30, RZ, 0x3c, !PT ;  /* 0x0000003000087812 */ /* 0x000fe400078e3cff */
[----:B------:R-:W-:Y:S02]  /*2c40*/  F2FP.F16.F32.PACK_AB R38, R41, R40 ;  /* 0x000000282926723e */ /* 0x000fe400000000ff */
[----:B------:R-:W-:Y:S01]  /*2c50*/  F2FP.F16.F32.PACK_AB R39, R43, R42 ;  /* 0x0000002a2b27723e */ /* 0x000fe200000000ff */
[----:B------:R3:W-:Y:S01]  /*2c60*/  STS.128 [R8+UR11], R28 ;  /* 0x0000001c08007988 */ /* 0x0007e20008000c0b */
[----:B------:R-:W-:-:S02]  /*2c70*/  F2FP.F16.F32.PACK_AB R45, R47, R46 ;  /* 0x0000002e2f2d723e */ /* 0x000fc400000000ff */
[----:B------:R-:W-:Y:S01]  /*2c80*/  F2FP.F16.F32.PACK_AB R52, R53, R52 ;  /* 0x000000343534723e */ /* 0x000fe200000000ff */
[----:B------:R3:W-:Y:S01]  /*2c90*/  STS.128 [R8+UR11+0x2000], R92 ;  /* 0x0020005c08007988 */ /* 0x0007e20008000c0b */
[----:B------:R-:W-:Y:S02]  /*2ca0*/  F2FP.F16.F32.PACK_AB R102, R105, R104 ;  /* 0x000000686966723e */ /* 0x000fe400000000ff */
[----:B------:R-:W-:Y:S02]  /*2cb0*/  F2FP.F16.F32.PACK_AB R103, R107, R106 ;  /* 0x0000006a6b67723e */ /* 0x000fe400000000ff */
[----:B------:R-:W-:Y:S02]  /*2cc0*/  F2FP.F16.F32.PACK_AB R109, R111, R110 ;  /* 0x0000006e6f6d723e */ /* 0x000fe400000000ff */
[----:B------:R-:W-:Y:S02]  /*2cd0*/  F2FP.F16.F32.PACK_AB R116, R117, R116 ;  /* 0x000000747574723e */ /* 0x000fe400000000ff */
[----:B------:R-:W-:-:S02]  /*2ce0*/  LOP3.LUT R9, R0, 0x40, RZ, 0x3c, !PT ;  /* 0x0000004000097812 */ /* 0x000fc400078e3cff */
[----:B------:R-:W-:Y:S02]  /*2cf0*/  F2FP.F16.F32.PACK_AB R46, R49, R48 ;  /* 0x00000030312e723e */ /* 0x000fe400000000ff */
[----:B------:R-:W-:Y:S01]  /*2d00*/  F2FP.F16.F32.PACK_AB R47, R51, R50 ;  /* 0x00000032332f723e */ /* 0x000fe200000000ff */
[----:B------:R3:W-:Y:S01]  /*2d10*/  STS.128 [R9+UR11], R36 ;  /* 0x0000002409007988 */ /* 0x0007e20008000c0b */
[----:B------:R-:W-:Y:S02]  /*2d20*/  F2FP.F16.F32.PACK_AB R53, R55, R54 ;  /* 0x000000363735723e */ /* 0x000fe400000000ff */
[----:B------:R-:W-:Y:S01]  /*2d30*/  F2FP.F16.F32.PACK_AB R60, R61, R60 ;  /* 0x0000003c3d3c723e */ /* 0x000fe200000000ff */
[----:B------:R3:W-:Y:S01]  /*2d40*/  STS.128 [R9+UR11+0x2000], R100 ;  /* 0x0020006409007988 */ /* 0x0007e20008000c0b */
[----:B------:R-:W-:Y:S02]  /*2d50*/  F2FP.F16.F32.PACK_AB R110, R113, R112 ;  /* 0x00000070716e723e */ /* 0x000fe400000000ff */
[----:B------:R-:W-:-:S02]  /*2d60*/  F2FP.F16.F32.PACK_AB R111, R115, R114 ;  /* 0x00000072736f723e */ /* 0x000fc400000000ff */
        /* <DEDUP_REMOVED lines=11> */
[----:B--2---:R-:W-:Y:S02]  /*2e20*/  LOP3.LUT R2, R0, 0x60, RZ, 0x3c, !PT ;  /* 0x0000006000027812 */ /* 0x004fe400078e3cff */
[----:B------:R-:W-:Y:S02]  /*2e30*/  F2FP.F16.F32.PACK_AB R62, R65, R64 ;  /* 0x00000040413e723e */ /* 0x000fe400000000ff */
[----:B------:R-:W-:Y:S01]  /*2e40*/  F2FP.F16.F32.PACK_AB R63, R67, R66 ;  /* 0x00000042433f723e */ /* 0x000fe200000000ff */
[----:B------:R3:W-:Y:S01]  /*2e50*/  STS.128 [R2+UR11], R52 ;  /* 0x0000003402007988 */ /* 0x0007e20008000c0b */
[----:B------:R-:W-:-:S02]  /*2e60*/  F2FP.F16.F32.PACK_AB R126, R129, R128 ;  /* 0x00000080817e723e */ /* 0x000fc400000000ff */
[----:B------:R-:W-:Y:S01]  /*2e70*/  F2FP.F16.F32.PACK_AB R127, R131, R130 ;  /* 0x00000082837f723e */ /* 0x000fe200000000ff */
[----:B------:R3:W-:Y:S01]  /*2e80*/  STS.128 [R2+UR11+0x2000], R116 ;  /* 0x0020007402007988 */ /* 0x0007e20008000c0b */
[----:B------:R-:W-:-:S05]  /*2e90*/  LOP3.LUT R0, R0, 0x70, RZ, 0x3c, !PT ;  /* 0x0000007000007812 */ /* 0x000fca00078e3cff */
[----:B------:R3:W-:Y:S04]  /*2ea0*/  STS.128 [R0+UR11], R60 ;  /* 0x0000003c00007988 */ /* 0x0007e80008000c0b */
[----:B------:R3:W-:Y:S01]  /*2eb0*/  STS.128 [R0+UR11+0x2000], R124 ;  /* 0x0020007c00007988 */ /* 0x0007e20008000c0b */
[----:B------:R2:W-:Y:S06]  /*2ec0*/  MEMBAR.ALL.CTA ;  /* 0x0000000000007992 */ /* 0x0005ec0000008000 */
[----:B--2---:R-:W2:Y:S02]  /*2ed0*/  FENCE.VIEW.ASYNC.S ;  /* 0x00000000000073c6 */ /* 0x004ea40000000000 */
[----:B--2---:R-:W-:Y:S06]  /*2ee0*/  BAR.SYNC.DEFER_BLOCKING 0x0 ;  /* 0x0000000000007b1d */ /* 0x004fec0000010000 */
[----:B------:R3:W-:Y:S01]  /*2ef0*/  UTMASTG.2D [UR4], [UR12] ;  /* 0x000000040c0073b5 */ /* 0x0007e20008008000 */
[----:B------:R0:W-:Y:S01]  /*2f00*/  UTMACMDFLUSH ;  /* 0x00000000000079b7 */ /* 0x0001e20000000000 */
[----:B------:R-:W-:-:S04]  /*2f10*/  DEPBAR.LE SB0, 0x0 ;  /* 0x000080000000791a */ /* 0x000fc80000000000 */
[----:B------:R-:W-:Y:S08]  /*2f20*/  BAR.SYNC.DEFER_BLOCKING 0x0 ;  /* 0x0000000000007b1d */ /* 0x000ff00000010000 */
[----:B------:R-:W-:Y:S06]  /*2f30*/  BAR.SYNC.DEFER_BLOCKING 0x0 ;  /* 0x0000000000007b1d */ /* 0x000fec0000010000 */
[----:B---3--:R-:W-:Y:S05]  /*2f40*/  @P1 BRA `(.L_x_71) ;  /* 0x0000000000a01947 */ /* 0x008fea0003800000 */
[----:B------:R-:W2:Y:S01]  /*2f50*/  S2UR UR5, SR_CgaCtaId ;  /* 0x00000000000579c3 */ /* 0x000ea20000008800 */
[----:B------:R-:W-:Y:S01]  /*2f60*/  NOP ;  /* 0x0000000000007918 */ /* 0x000fe20000000000 */
[----:B------:R-:W-:Y:S01]  /*2f70*/  UMOV UR4, 0x50 ;  /* 0x0000005000047882 */ /* 0x000fe20000000000 */
[----:B------:R-:W-:Y:S02]  /*2f80*/  IMAD.U32 R0, RZ, RZ, UR10 ;  /* 0x0000000aff007e24 */ /* 0x000fe4000f8e00ff */
[----:B------:R-:W-:Y:S02]  /*2f90*/  IMAD.MOV.U32 R3, RZ, RZ, 0xff ;  /* 0x000000ffff037424 */ /* 0x000fe400078e00ff */
[----:B------:R-:W-:Y:S01]  /*2fa0*/  IMAD.MOV.U32 R7, RZ, RZ, 0x1 ;  /* 0x00000001ff077424 */ /* 0x000fe200078e00ff */
[----:B------:R-:W-:-:S04]  /*2fb0*/  LOP3.LUT R0, R0, 0xffff, RZ, 0xc0, !PT ;  /* 0x0000ffff00007812 */ /* 0x000fc800078ec0ff */
[----:B------:R-:W-:-:S05]  /*2fc0*/  SHF.R.U32.HI R0, RZ, 0x5, R0 ;  /* 0x00000005ff007819 */ /* 0x000fca0000011600 */
[----:B------:R-:W-:Y:S01]  /*2fd0*/  VIADD R2, R0, 0x10 ;  /* 0x0000001000027836 */ /* 0x000fe20000000000 */
[----:B------:R-:W-:Y:S01]  /*2fe0*/  SHF.L.U32 R0, R3, R0, RZ ;  /* 0x0000000003007219 */ /* 0x000fe200000006ff */
[----:B--2---:R-:W-:-:S03]  /*2ff0*/  ULEA UR6, UR5, UR4, 0x18 ;  /* 0x0000000405067291 */ /* 0x004fc6000f8ec0ff */
[----:B------:R-:W-:-:S04]  /*3000*/  SHF.L.U32 R3, R7, R2, RZ ;  /* 0x0000000207037219 */ /* 0x000fc800000006ff */
[----:B------:R-:W-:Y:S02]  /*3010*/  LOP3.LUT R0, R3, R0, RZ, 0xfc, !PT ;  /* 0x0000000003007212 */ /* 0x000fe400078efcff */
[----:B------:R-:W2:Y:S02]  /*3020*/  LDS R5, [UR6] ;  /* 0x00000006ff057984 */ /* 0x000ea40008000800 */
[C---:B------:R-:W-:Y:S02]  /*3030*/  LOP3.LUT R2, R0.reuse, 0xffff, RZ, 0xc0, !PT ;  /* 0x0000ffff00027812 */ /* 0x040fe400078ec0ff */
[----:B--2---:R-:W-:-:S04]  /*3040*/  LOP3.LUT R3, R0, 0xffff, R5, 0x80, !PT ;  /* 0x0000ffff00037812 */ /* 0x004fc800078e8005 */
[----:B------:R-:W-:-:S13]  /*3050*/  ISETP.NE.AND P0, PT, R3, R2, PT ;  /* 0x000000020300720c */ /* 0x000fda0003f05270 */
[----:B------:R-:W-:Y:S05]  /*3060*/  @P0 BRA `(.L_x_72) ;  /* 0x0000000000500947 */ /* 0x000fea0003800000 */
[----:B------:R-:W-:Y:S02]  /*3070*/  SHF.R.U32.HI R5, RZ, 0x10, R5 ;  /* 0x00000010ff057819 */ /* 0x000fe40000011605 */
[----:B------:R-:W-:-:S04]  /*3080*/  SHF.R.U32.HI R2, RZ, 0x10, R0 ;  /* 0x00000010ff027819 */ /* 0x000fc80000011600 */
[----:B------:R-:W-:-:S04]  /*3090*/  LOP3.LUT R5, R5, R2, RZ, 0xc0, !PT ;  /* 0x0000000205057212 */ /* 0x000fc800078ec0ff */
[----:B------:R-:W-:-:S13]  /*30a0*/  ISETP.NE.AND P0, PT, R5, R2, PT ;  /* 0x000000020500720c */ /* 0x000fda0003f05270 */
[----:B------:R-:W-:Y:S05]  /*30b0*/  @P0 BRA `(.L_x_73) ;  /* 0x0000000000300947 */ /* 0x000fea0003800000 */
[----:B------:R-:W-:Y:S01]  /*30c0*/  R2UR UR4, R0 ;  /* 0x00000000000472ca */ /* 0x000fe200000e0000 */
[----:B------:R-:W-:Y:S01]  /*30d0*/  VOTEU.ANY UR5, UPT, PT ;  /* 0x0000000000057886 */ /* 0x000fe200038e0100 */
[----:B------:R-:W2:Y:S01]  /*30e0*/  S2R R0, SR_LANEID ;  /* 0x0000000000007919 */ /* 0x000ea20000000000 */
[----:B------:R-:W-:-:S10]  /*30f0*/  UFLO.U32 UR5, UR5 ;  /* 0x00000005000572bd */ /* 0x000fd400080e0000 */
[----:B------:R-:W-:-:S06]  /*3100*/  ULOP3.LUT UR4, URZ, UR4, URZ, 0x33, !UPT ;  /* 0x00000004ff047292 */ /* 0x000fcc000f8e33ff */
[----:B------:R-:W-:-:S04]  /*3110*/  IMAD.U32 R2, RZ, RZ, UR4 ;  /* 0x00000004ff027e24 */ /* 0x000fc8000f8e00ff */
[----:B------:R-:W3:Y:S02]  /*3120*/  REDUX UR7, R2 ;  /* 0x00000000020773c4 */ /* 0x000ee40000000000 */
[----:B------:R4:W-:Y:S01]  /*3130*/  UTCATOMSWS.AND URZ, UR4 ;  /* 0x0000000400ff79e3 */ /* 0x0009e20008000000 */
[----:B--2---:R-:W-:Y:S01]  /*3140*/  ISETP.EQ.U32.AND P0, PT, R0, UR5, PT ;  /* 0x0000000500007c0c */ /* 0x004fe2000bf02070 */
[----:B---3--:R-:W-:-:S12]  /*3150*/  IMAD.U32 R0, RZ, RZ, UR7 ;  /* 0x00000007ff007e24 */ /* 0x008fd8000f8e00ff */
[----:B------:R4:W-:Y:S01]  /*3160*/  @P0 ATOMS.AND RZ, [UR6], R0 ;  /* 0x00000000ffff098c */ /* 0x0009e2000a800006 */
[----:B------:R-:W-:Y:S05]  /*3170*/  BRA `(.L_x_71) ;  /* 0x0000000000147947 */ /* 0x000fea0003800000 */
.L_x_73:
[----:B------:R-:W-:-:S07]  /*3180*/  MOV R2, 0x31a0 ;  /* 0x000031a000027802 */ /* 0x000fce0000000f00 */
[----:B-1----:R-:W-:Y:S05]  /*3190*/  CALL.REL.NOINC `($__internal_0_$__cuda_sm10x_tcgen05_guardrail_trap_col_being_dealloced_not_returned_by_alloc) ;  /* 0x0000000000447944 */ /* 0x002fea0003c00000 */
[----:B------:R-:W-:Y:S05]  /*31a0*/  BRA `(.L_x_71) ;  /* 0x0000000000087947 */ /* 0x000fea0003800000 */
.L_x_72:
[----:B------:R-:W-:-:S07]  /*31b0*/  MOV R2, 0x31d0 ;  /* 0x000031d000027802 */ /* 0x000fce0000000f00 */
[----:B-1----:R-:W-:Y:S05]  /*31c0*/  CALL.REL.NOINC `($__internal_2_$__cuda_sm10x_tcgen05_guardrail_trap_unallocated_columns_being_dealloced) ;  /* 0x0000000000507944 */ /* 0x002fea0003c00000 */
.L_x_71:
[----:B------:R-:W-:Y:S01]  /*31d0*/  NOP ;  /* 0x0000000000007918 */ /* 0x000fe20000000000 */
[----:B----4-:R-:W-:Y:S05]  /*31e0*/  EXIT ;  /* 0x000000000000794d */ /* 0x010fea0003800000 */
.L_x_58:
[----:B------:R-:W2:Y:S02]  /*31f0*/  SYNCS.PHASECHK.TRANS64.TRYWAIT P0, [UR11+0x3c000], RZ ;  /* 0x03c000ffff0075a7 */ /* 0x000ea4000800110b */
[----:B--2---:R-:W-:Y:S05]  /*3200*/  @!P0 BRA `(.L_x_58) ;  /* 0xfffffffc00f88947 */ /* 0x004fea000383ffff */
[----:B------:R-:W-:Y:S05]  /*3210*/  BRA `(.L_x_74) ;  /* 0xffffffe8006c7947 */ /* 0x000fea000383ffff */
.L_x_60:
[----:B------:R-:W2:Y:S02]  /*3220*/  SYNCS.PHASECHK.TRANS64.TRYWAIT P3, [UR11+0x3c020], RZ ;  /* 0x03c020ffff0075a7 */ /* 0x000ea4000806110b */
[----:B--2---:R-:W-:Y:S05]  /*3230*/  @!P3 BRA `(.L_x_60) ;  /* 0xfffffffc00f8b947 */ /* 0x004fea000383ffff */
[----:B------:R-:W-:Y:S05]  /*3240*/  BRA `(.L_x_75) ;  /* 0xffffffec00607947 */ /* 0x000fea000383ffff */
.L_x_61:
[----:B------:R-:W3:Y:S02]  /*3250*/  SYNCS.PHASECHK.TRANS64.TRYWAIT P0, [UR37+0x3c000], R3 ;  /* 0x03c00003ff0075a7 */ /* 0x000ee40008001125 */
[----:B---3--:R-:W-:Y:S05]  /*3260*/  @!P0 BRA `(.L_x_61) ;  /* 0xfffffffc00f88947 */ /* 0x008fea000383ffff */
[----:B------:R-:W-:Y:S05]  /*3270*/  BRA `(.L_x_76) ;  /* 0xffffffec00dc7947 */ /* 0x000fea000383ffff */
.L_x_63:
[----:B------:R-:W3:Y:S02]  /*3280*/  SYNCS.PHASECHK.TRANS64.TRYWAIT P0, [UR37+0x3c020], R3 ;  /* 0x03c02003ff0075a7 */ /* 0x000ee40008001125 */
[----:B---3--:R-:W-:Y:S05]  /*3290*/  @!P0 BRA `(.L_x_63) ;  /* 0xfffffffc00f88947 */ /* 0x008fea000383ffff */
[----:B------:R-:W-:Y:S05]  /*32a0*/  BRA `(.L_x_77) ;  /* 0xfffffff000f87947 */ /* 0x000fea000383ffff */
        .weak           $__internal_0_$__cuda_sm10x_tcgen05_guardrail_trap_col_being_dealloced_not_returned_by_alloc
        .type           $__internal_0_$__cuda_sm10x_tcgen05_guardrail_trap_col_being_dealloced_not_returned_by_alloc,@function
        .size           $__internal_0_$__cuda_sm10x_tcgen05_guardrail_trap_col_being_dealloced_not_returned_by_alloc,($__internal_1_$__cuda_sm10x_tcgen05_guardrail_trap_phase_invalid_during_alloc - $__internal_0_$__cuda_sm10x_tcgen05_guardrail_trap_col_being_dealloced_not_returned_by_alloc)
$__internal_0_$__cuda_sm10x_tcgen05_guardrail_trap_col_being_dealloced_not_returned_by_alloc:
[----:B------:R-:W-:Y:S05]  /*32b0*/  BPT.TRAP 0x1 ;  /* 0x000000040000795c */ /* 0x000fea0000300000 */
[----:B------:R-:W-:-:S04]  /*32c0*/  IMAD.MOV.U32 R3, RZ, RZ, 0x0 ;  /* 0x00000000ff037424 */ /* 0x000fc800078e00ff */
[----:B------:R-:W-:Y:S05]  /*32d0*/  RET.REL.NODEC R2 `(gluon_tcgen05) ;  /* 0xffffffcc02487950 */ /* 0x000fea0003c3ffff */
        .weak           $__internal_1_$__cuda_sm10x_tcgen05_guardrail_trap_phase_invalid_during_alloc
        .type           $__internal_1_$__cuda_sm10x_tcgen05_guardrail_trap_phase_invalid_during_alloc,@function
        .size           $__internal_1_$__cuda_sm10x_tcgen05_guardrail_trap_phase_invalid_during_alloc,($__internal_2_$__cuda_sm10x_tcgen05_guardrail_trap_unallocated_columns_being_dealloced - $__internal_1_$__cuda_sm10x_tcgen05_guardrail_trap_phase_invalid_during_alloc)
$__internal_1_$__cuda_sm10x_tcgen05_guardrail_trap_phase_invalid_during_alloc:
[----:B------:R-:W-:Y:S05]  /*32e0*/  BPT.TRAP 0x1 ;  /* 0x000000040000795c */ /* 0x000fea0000300000 */
[----:B------:R-:W-:-:S04]  /*32f0*/  IMAD.MOV.U32 R3, RZ, RZ, 0x0 ;  /* 0x00000000ff037424 */ /* 0x000fc800078e00ff */
[----:B------:R-:W-:Y:S05]  /*3300*/  RET.REL.NODEC R2 `(gluon_tcgen05) ;  /* 0xffffffcc023c7950 */ /* 0x000fea0003c3ffff */
        .weak           $__internal_2_$__cuda_sm10x_tcgen05_guardrail_trap_unallocated_columns_being_dealloced
        .type           $__internal_2_$__cuda_sm10x_tcgen05_guardrail_trap_unallocated_columns_being_dealloced,@function
        .size           $__internal_2_$__cuda_sm10x_tcgen05_guardrail_trap_unallocated_columns_being_dealloced,(.L_x_81 - $__internal_2_$__cuda_sm10x_tcgen05_guardrail_trap_unallocated_columns_being_dealloced)
$__internal_2_$__cuda_sm10x_tcgen05_guardrail_trap_unallocated_columns_being_dealloced:
[----:B------:R-:W-:Y:S05]  /*3310*/  BPT.TRAP 0x1 ;  /* 0x000000040000795c */ /* 0x000fea0000300000 */
[----:B------:R-:W-:-:S04]  /*3320*/  IMAD.MOV.U32 R3, RZ, RZ, 0x0 ;  /* 0x00000000ff037424 */ /* 0x000fc800078e00ff */
[----:B------:R-:W-:Y:S05]  /*3330*/  RET.REL.NODEC R2 `(gluon_tcgen05) ;  /* 0xffffffcc02307950 */ /* 0x000fea0003c3ffff */
.L_x_78:
[----:B------:R-:W-:-:S00]  /*3340*/  BRA `(.L_x_78) ;  /* 0xfffffffc00fc7947 */ /* 0x000fc0000383ffff */
[----:B------:R-:W-:-:S00]  /*3350*/  NOP ;  /* 0x0000000000007918 */ /* 0x000fc00000000000 */
        /* <DEDUP_REMOVED lines=10> */
.L_x_81:


//--------------------- .nv.shared.gluon_tcgen05  --------------------------
	.section	.nv.shared.gluon_tcgen05,"aw",@nobits
	.sectionflags	@""
	.align	16
	.zero		1024


//--------------------- .nv.shared.reserved.0     --------------------------
	.section	.nv.shared.reserved.0,"aw",@nobits
	.align	8
	.weak		__nv_reservedSMEM_offset_0_alias
	.size		__nv_reservedSMEM_offset_0_alias, 0, 64
	.other		__nv_reservedSMEM_offset_0_alias,@"STO_CUDA_RESERVED_SHARED STV_DEFAULT"
__nv_reservedSMEM_offset_0_alias:
	.zero		0
.nv.shared.reserved.0:
	.zero		64
	.weak		__nv_reservedSMEM_allocation_phase
	.type		__nv_reservedSMEM_allocation_phase,@object
	.size		__nv_reservedSMEM_allocation_phase,(.L_0 - __nv_reservedSMEM_allocation_phase)
__nv_reservedSMEM_allocation_phase:
	.zero		1
.L_0:
	.zero		7
	.weak		__nv_reservedSMEM_devtool_atexit_pc
	.type		__nv_reservedSMEM_devtool_atexit_pc,@object
	.size		__nv_reservedSMEM_devtool_atexit_pc,(__nv_reservedSMEM_allocation_mask - __nv_reservedSMEM_devtool_atexit_pc)
__nv_reservedSMEM_devtool_atexit_pc:
	.zero		8
	.weak		__nv_reservedSMEM_allocation_mask
	.type		__nv_reservedSMEM_allocation_mask,@object
	.size		__nv_reservedSMEM_allocation_mask,(.L_2 - __nv_reservedSMEM_allocation_mask)
__nv_reservedSMEM_allocation_mask:
	.zero		4
.L_2:


//--------------------- .nv.constant0.gluon_tcgen05 --------------------------
	.section	.nv.constant0.gluon_tcgen05,"a",@progbits
	.sectionflags	@""
	.align	4
.nv.constant0.gluon_tcgen05:
	.zero		976


//--------------------- SYMBOLS --------------------------

	.type		.nv.reservedSmem.offset0,@object
	.size		.nv.reservedSmem.offset0,0x4
	.type		.nv.reservedSmem.cap,@object
	.size		.nv.reservedSmem.cap,0x4
